//
// Generated by NVIDIA NVVM Compiler
//
// Compiler Build ID: CL-36424714
// Cuda compilation tools, release 13.0, V13.0.88
// Based on NVVM 20.0.0
//

.version 9.0
.target sm_100
.address_size 64

	// .globl	_Z16circle_fft_layerPjPKjiii
// _ZZ16circle_fft_blockPjPKjiiiiE6shared has been demoted

.visible .entry _Z16circle_fft_layerPjPKjiii(
	.param .u64 .ptr .align 1 _Z16circle_fft_layerPjPKjiii_param_0,
	.param .u64 .ptr .align 1 _Z16circle_fft_layerPjPKjiii_param_1,
	.param .u32 _Z16circle_fft_layerPjPKjiii_param_2,
	.param .u32 _Z16circle_fft_layerPjPKjiii_param_3,
	.param .u32 _Z16circle_fft_layerPjPKjiii_param_4
)
{
	.reg .pred 	%p<5>;
	.reg .b32 	%r<36>;
	.reg .b64 	%rd<13>;

	ld.param.u64 	%rd1, [_Z16circle_fft_layerPjPKjiii_param_0];
	ld.param.u64 	%rd2, [_Z16circle_fft_layerPjPKjiii_param_1];
	ld.param.u32 	%r3, [_Z16circle_fft_layerPjPKjiii_param_2];
	ld.param.u32 	%r4, [_Z16circle_fft_layerPjPKjiii_param_3];
	ld.param.u32 	%r5, [_Z16circle_fft_layerPjPKjiii_param_4];
	mov.u32 	%r6, %ctaid.x;
	mov.u32 	%r7, %ntid.x;
	mov.u32 	%r8, %tid.x;
	mad.lo.s32 	%r1, %r6, %r7, %r8;
	not.b32 	%r9, %r4;
	add.s32 	%r2, %r5, %r9;
	shr.u32 	%r10, %r3, 31;
	add.s32 	%r11, %r3, %r10;
	shr.s32 	%r12, %r11, 1;
	setp.ge.s32 	%p1, %r1, %r12;
	@%p1 bra 	$L__BB0_2;
	cvta.to.global.u64 	%rd3, %rd2;
	cvta.to.global.u64 	%rd4, %rd1;
	mov.b32 	%r13, 1;
	shl.b32 	%r14, %r13, %r2;
	div.s32 	%r15, %r1, %r14;
	mul.lo.s32 	%r16, %r15, %r14;
	sub.s32 	%r17, %r1, %r16;
	mov.b32 	%r18, 2;
	shl.b32 	%r19, %r18, %r2;
	mad.lo.s32 	%r20, %r15, %r19, %r17;
	mul.wide.s32 	%rd5, %r15, 4;
	add.s64 	%rd6, %rd3, %rd5;
	ld.global.nc.u32 	%r21, [%rd6];
	mul.wide.s32 	%rd7, %r20, 4;
	add.s64 	%rd8, %rd4, %rd7;
	ld.global.u32 	%r22, [%rd8];
	mul.wide.s32 	%rd9, %r14, 4;
	add.s64 	%rd10, %rd8, %rd9;
	ld.global.u32 	%r23, [%rd10];
	mul.wide.u32 	%rd11, %r23, %r21;
	cvt.u32.u64 	%r24, %rd11;
	and.b32  	%r25, %r24, 2147483647;
	shr.u64 	%rd12, %rd11, 31;
	cvt.u32.u64 	%r26, %rd12;
	add.s32 	%r27, %r25, %r26;
	setp.gt.u32 	%p2, %r27, 2147483646;
	add.s32 	%r28, %r27, -2147483647;
	selp.b32 	%r29, %r28, %r27, %p2;
	setp.lt.u32 	%p3, %r22, %r29;
	add.s32 	%r30, %r22, 2147483647;
	selp.b32 	%r31, %r30, %r22, %p3;
	sub.s32 	%r32, %r31, %r29;
	add.s32 	%r33, %r29, %r22;
	setp.gt.u32 	%p4, %r33, 2147483646;
	add.s32 	%r34, %r33, -2147483647;
	selp.b32 	%r35, %r34, %r33, %p4;
	st.global.u32 	[%rd8], %r35;
	st.global.u32 	[%rd10], %r32;
$L__BB0_2:
	ret;

}
	// .globl	_Z17circle_ifft_layerPjPKjiii
.visible .entry _Z17circle_ifft_layerPjPKjiii(
	.param .u64 .ptr .align 1 _Z17circle_ifft_layerPjPKjiii_param_0,
	.param .u64 .ptr .align 1 _Z17circle_ifft_layerPjPKjiii_param_1,
	.param .u32 _Z17circle_ifft_layerPjPKjiii_param_2,
	.param .u32 _Z17circle_ifft_layerPjPKjiii_param_3,
	.param .u32 _Z17circle_ifft_layerPjPKjiii_param_4
)
{
	.reg .pred 	%p<5>;
	.reg .b32 	%r<33>;
	.reg .b64 	%rd<13>;

	ld.param.u64 	%rd1, [_Z17circle_ifft_layerPjPKjiii_param_0];
	ld.param.u64 	%rd2, [_Z17circle_ifft_layerPjPKjiii_param_1];
	ld.param.u32 	%r3, [_Z17circle_ifft_layerPjPKjiii_param_2];
	ld.param.u32 	%r2, [_Z17circle_ifft_layerPjPKjiii_param_3];
	mov.u32 	%r4, %ctaid.x;
	mov.u32 	%r5, %ntid.x;
	mov.u32 	%r6, %tid.x;
	mad.lo.s32 	%r1, %r4, %r5, %r6;
	shr.u32 	%r7, %r3, 31;
	add.s32 	%r8, %r3, %r7;
	shr.s32 	%r9, %r8, 1;
	setp.ge.s32 	%p1, %r1, %r9;
	@%p1 bra 	$L__BB1_2;
	cvta.to.global.u64 	%rd3, %rd2;
	cvta.to.global.u64 	%rd4, %rd1;
	mov.b32 	%r10, 1;
	shl.b32 	%r11, %r10, %r2;
	div.s32 	%r12, %r1, %r11;
	mul.lo.s32 	%r13, %r12, %r11;
	sub.s32 	%r14, %r1, %r13;
	mov.b32 	%r15, 2;
	shl.b32 	%r16, %r15, %r2;
	mad.lo.s32 	%r17, %r12, %r16, %r14;
	mul.wide.s32 	%rd5, %r12, 4;
	add.s64 	%rd6, %rd3, %rd5;
	ld.global.nc.u32 	%r18, [%rd6];
	mul.wide.s32 	%rd7, %r17, 4;
	add.s64 	%rd8, %rd4, %rd7;
	ld.global.u32 	%r19, [%rd8];
	mul.wide.s32 	%rd9, %r11, 4;
	add.s64 	%rd10, %rd8, %rd9;
	ld.global.u32 	%r20, [%rd10];
	add.s32 	%r21, %r20, %r19;
	setp.gt.u32 	%p2, %r21, 2147483646;
	add.s32 	%r22, %r21, -2147483647;
	selp.b32 	%r23, %r22, %r21, %p2;
	setp.lt.u32 	%p3, %r19, %r20;
	add.s32 	%r24, %r19, 2147483647;
	selp.b32 	%r25, %r24, %r19, %p3;
	sub.s32 	%r26, %r25, %r20;
	mul.wide.u32 	%rd11, %r26, %r18;
	cvt.u32.u64 	%r27, %rd11;
	and.b32  	%r28, %r27, 2147483647;
	shr.u64 	%rd12, %rd11, 31;
	cvt.u32.u64 	%r29, %rd12;
	add.s32 	%r30, %r28, %r29;
	setp.gt.u32 	%p4, %r30, 2147483646;
	add.s32 	%r31, %r30, -2147483647;
	selp.b32 	%r32, %r31, %r30, %p4;
	st.global.u32 	[%rd8], %r23;
	st.global.u32 	[%rd10], %r32;
$L__BB1_2:
	ret;

}
	// .globl	_Z16circle_fft_blockPjPKjiiii
.visible .entry _Z16circle_fft_blockPjPKjiiii(
	.param .u64 .ptr .align 1 _Z16circle_fft_blockPjPKjiiii_param_0,
	.param .u64 .ptr .align 1 _Z16circle_fft_blockPjPKjiiii_param_1,
	.param .u32 _Z16circle_fft_blockPjPKjiiii_param_2,
	.param .u32 _Z16circle_fft_blockPjPKjiiii_param_3,
	.param .u32 _Z16circle_fft_blockPjPKjiiii_param_4,
	.param .u32 _Z16circle_fft_blockPjPKjiiii_param_5
)
{
	.reg .pred 	%p<37>;
	.reg .b32 	%r<201>;
	.reg .b64 	%rd<27>;
	// demoted variable
	.shared .align 4 .b8 _ZZ16circle_fft_blockPjPKjiiiiE6shared[2048];
	ld.param.u64 	%rd3, [_Z16circle_fft_blockPjPKjiiii_param_0];
	ld.param.u64 	%rd4, [_Z16circle_fft_blockPjPKjiiii_param_1];
	ld.param.u32 	%r45, [_Z16circle_fft_blockPjPKjiiii_param_2];
	ld.param.u32 	%r46, [_Z16circle_fft_blockPjPKjiiii_param_3];
	ld.param.u32 	%r47, [_Z16circle_fft_blockPjPKjiiii_param_4];
	ld.param.u32 	%r48, [_Z16circle_fft_blockPjPKjiiii_param_5];
	cvta.to.global.u64 	%rd1, %rd4;
	cvta.to.global.u64 	%rd5, %rd3;
	mov.u32 	%r49, %ctaid.x;
	shl.b32 	%r1, %r49, 9;
	mov.u32 	%r2, %tid.x;
	add.s32 	%r3, %r1, %r2;
	setp.ge.s32 	%p1, %r3, %r45;
	mul.wide.s32 	%rd6, %r3, 4;
	add.s64 	%rd2, %rd5, %rd6;
	shl.b32 	%r50, %r2, 2;
	mov.u32 	%r51, _ZZ16circle_fft_blockPjPKjiiiiE6shared;
	add.s32 	%r4, %r51, %r50;
	@%p1 bra 	$L__BB2_2;
	ld.global.u32 	%r52, [%rd2];
	st.shared.u32 	[%r4], %r52;
$L__BB2_2:
	add.s32 	%r5, %r3, 256;
	setp.ge.s32 	%p2, %r5, %r45;
	@%p2 bra 	$L__BB2_4;
	ld.global.u32 	%r53, [%rd2+1024];
	st.shared.u32 	[%r4+1024], %r53;
$L__BB2_4:
	bar.sync 	0;
	setp.lt.s32 	%p3, %r48, 1;
	setp.le.s32 	%p4, %r46, %r47;
	or.pred  	%p5, %p3, %p4;
	@%p5 bra 	$L__BB2_26;
	add.s32 	%r54, %r48, %r47;
	min.s32 	%r6, %r54, %r46;
	add.s32 	%r55, %r47, 1;
	max.s32 	%r7, %r6, %r55;
	sub.s32 	%r56, %r7, %r47;
	and.b32  	%r8, %r56, 3;
	setp.eq.s32 	%p6, %r8, 0;
	mov.u32 	%r200, %r47;
	@%p6 bra 	$L__BB2_11;
	sub.s32 	%r197, %r46, %r47;
	neg.s32 	%r196, %r8;
	add.s32 	%r200, %r47, %r8;
$L__BB2_7:
	.pragma "nounroll";
	add.s32 	%r197, %r197, -1;
	mov.b32 	%r57, 1;
	shl.b32 	%r15, %r57, %r197;
	setp.gt.s32 	%p7, %r15, 256;
	@%p7 bra 	$L__BB2_10;
	shr.u32 	%r16, %r2, %r197;
	rem.s32 	%r58, %r2, %r15;
	mov.b32 	%r59, 2;
	shl.b32 	%r17, %r59, %r197;
	mad.lo.s32 	%r18, %r16, %r17, %r58;
	add.s32 	%r60, %r18, %r15;
	setp.gt.s32 	%p8, %r60, 511;
	@%p8 bra 	$L__BB2_10;
	div.s32 	%r61, %r1, %r17;
	add.s32 	%r62, %r61, %r16;
	mul.wide.s32 	%rd7, %r62, 4;
	add.s64 	%rd8, %rd1, %rd7;
	ld.global.nc.u32 	%r63, [%rd8];
	shl.b32 	%r64, %r18, 2;
	add.s32 	%r66, %r51, %r64;
	ld.shared.u32 	%r67, [%r66];
	mov.b32 	%r68, 4;
	shl.b32 	%r69, %r68, %r197;
	add.s32 	%r70, %r66, %r69;
	ld.shared.u32 	%r71, [%r70];
	mul.wide.u32 	%rd9, %r71, %r63;
	cvt.u32.u64 	%r72, %rd9;
	and.b32  	%r73, %r72, 2147483647;
	shr.u64 	%rd10, %rd9, 31;
	cvt.u32.u64 	%r74, %rd10;
	add.s32 	%r75, %r73, %r74;
	setp.gt.u32 	%p9, %r75, 2147483646;
	add.s32 	%r76, %r75, -2147483647;
	selp.b32 	%r77, %r76, %r75, %p9;
	setp.lt.u32 	%p10, %r67, %r77;
	add.s32 	%r78, %r67, 2147483647;
	selp.b32 	%r79, %r78, %r67, %p10;
	sub.s32 	%r80, %r79, %r77;
	add.s32 	%r81, %r77, %r67;
	setp.gt.u32 	%p11, %r81, 2147483646;
	add.s32 	%r82, %r81, -2147483647;
	selp.b32 	%r83, %r82, %r81, %p11;
	st.shared.u32 	[%r66], %r83;
	st.shared.u32 	[%r70], %r80;
$L__BB2_10:
	bar.sync 	0;
	add.s32 	%r196, %r196, 1;
	setp.ne.s32 	%p12, %r196, 0;
	@%p12 bra 	$L__BB2_7;
$L__BB2_11:
	sub.s32 	%r84, %r47, %r7;
	setp.gt.u32 	%p13, %r84, -4;
	@%p13 bra 	$L__BB2_26;
	sub.s32 	%r85, %r46, %r200;
	add.s32 	%r199, %r85, -2;
$L__BB2_13:
	add.s32 	%r24, %r199, 1;
	mov.b32 	%r86, 1;
	shl.b32 	%r25, %r86, %r24;
	setp.gt.s32 	%p14, %r25, 256;
	@%p14 bra 	$L__BB2_16;
	shr.u32 	%r26, %r2, %r24;
	rem.s32 	%r87, %r2, %r25;
	mov.b32 	%r88, 2;
	shl.b32 	%r27, %r88, %r24;
	mad.lo.s32 	%r28, %r26, %r27, %r87;
	add.s32 	%r89, %r28, %r25;
	setp.gt.s32 	%p15, %r89, 511;
	@%p15 bra 	$L__BB2_16;
	div.s32 	%r90, %r1, %r27;
	add.s32 	%r91, %r90, %r26;
	mul.wide.s32 	%rd11, %r91, 4;
	add.s64 	%rd12, %rd1, %rd11;
	ld.global.nc.u32 	%r92, [%rd12];
	shl.b32 	%r93, %r28, 2;
	add.s32 	%r95, %r51, %r93;
	ld.shared.u32 	%r96, [%r95];
	mov.b32 	%r97, 4;
	shl.b32 	%r98, %r97, %r24;
	add.s32 	%r99, %r95, %r98;
	ld.shared.u32 	%r100, [%r99];
	mul.wide.u32 	%rd13, %r100, %r92;
	cvt.u32.u64 	%r101, %rd13;
	and.b32  	%r102, %r101, 2147483647;
	shr.u64 	%rd14, %rd13, 31;
	cvt.u32.u64 	%r103, %rd14;
	add.s32 	%r104, %r102, %r103;
	setp.gt.u32 	%p16, %r104, 2147483646;
	add.s32 	%r105, %r104, -2147483647;
	selp.b32 	%r106, %r105, %r104, %p16;
	setp.lt.u32 	%p17, %r96, %r106;
	add.s32 	%r107, %r96, 2147483647;
	selp.b32 	%r108, %r107, %r96, %p17;
	sub.s32 	%r109, %r108, %r106;
	add.s32 	%r110, %r106, %r96;
	setp.gt.u32 	%p18, %r110, 2147483646;
	add.s32 	%r111, %r110, -2147483647;
	selp.b32 	%r112, %r111, %r110, %p18;
	st.shared.u32 	[%r95], %r112;
	st.shared.u32 	[%r99], %r109;
$L__BB2_16:
	bar.sync 	0;
	add.s32 	%r29, %r199, -2;
	mov.b32 	%r113, 1;
	shl.b32 	%r30, %r113, %r199;
	setp.gt.s32 	%p19, %r30, 256;
	@%p19 bra 	$L__BB2_19;
	shr.u32 	%r31, %r2, %r199;
	rem.s32 	%r114, %r2, %r30;
	mov.b32 	%r115, 2;
	shl.b32 	%r32, %r115, %r199;
	mad.lo.s32 	%r33, %r31, %r32, %r114;
	add.s32 	%r116, %r33, %r30;
	setp.gt.s32 	%p20, %r116, 511;
	@%p20 bra 	$L__BB2_19;
	div.s32 	%r117, %r1, %r32;
	add.s32 	%r118, %r117, %r31;
	mul.wide.s32 	%rd15, %r118, 4;
	add.s64 	%rd16, %rd1, %rd15;
	ld.global.nc.u32 	%r119, [%rd16];
	shl.b32 	%r120, %r33, 2;
	add.s32 	%r122, %r51, %r120;
	ld.shared.u32 	%r123, [%r122];
	mov.b32 	%r124, 4;
	shl.b32 	%r125, %r124, %r199;
	add.s32 	%r126, %r122, %r125;
	ld.shared.u32 	%r127, [%r126];
	mul.wide.u32 	%rd17, %r127, %r119;
	cvt.u32.u64 	%r128, %rd17;
	and.b32  	%r129, %r128, 2147483647;
	shr.u64 	%rd18, %rd17, 31;
	cvt.u32.u64 	%r130, %rd18;
	add.s32 	%r131, %r129, %r130;
	setp.gt.u32 	%p21, %r131, 2147483646;
	add.s32 	%r132, %r131, -2147483647;
	selp.b32 	%r133, %r132, %r131, %p21;
	setp.lt.u32 	%p22, %r123, %r133;
	add.s32 	%r134, %r123, 2147483647;
	selp.b32 	%r135, %r134, %r123, %p22;
	sub.s32 	%r136, %r135, %r133;
	add.s32 	%r137, %r133, %r123;
	setp.gt.u32 	%p23, %r137, 2147483646;
	add.s32 	%r138, %r137, -2147483647;
	selp.b32 	%r139, %r138, %r137, %p23;
	st.shared.u32 	[%r122], %r139;
	st.shared.u32 	[%r126], %r136;
$L__BB2_19:
	bar.sync 	0;
	add.s32 	%r34, %r199, -1;
	mov.b32 	%r140, 1;
	shl.b32 	%r35, %r140, %r34;
	setp.gt.s32 	%p24, %r35, 256;
	@%p24 bra 	$L__BB2_22;
	shr.u32 	%r36, %r2, %r34;
	rem.s32 	%r141, %r2, %r35;
	mov.b32 	%r142, 2;
	shl.b32 	%r37, %r142, %r34;
	mad.lo.s32 	%r38, %r36, %r37, %r141;
	add.s32 	%r143, %r38, %r35;
	setp.gt.s32 	%p25, %r143, 511;
	@%p25 bra 	$L__BB2_22;
	div.s32 	%r144, %r1, %r37;
	add.s32 	%r145, %r144, %r36;
	mul.wide.s32 	%rd19, %r145, 4;
	add.s64 	%rd20, %rd1, %rd19;
	ld.global.nc.u32 	%r146, [%rd20];
	shl.b32 	%r147, %r38, 2;
	add.s32 	%r149, %r51, %r147;
	ld.shared.u32 	%r150, [%r149];
	mov.b32 	%r151, 4;
	shl.b32 	%r152, %r151, %r34;
	add.s32 	%r153, %r149, %r152;
	ld.shared.u32 	%r154, [%r153];
	mul.wide.u32 	%rd21, %r154, %r146;
	cvt.u32.u64 	%r155, %rd21;
	and.b32  	%r156, %r155, 2147483647;
	shr.u64 	%rd22, %rd21, 31;
	cvt.u32.u64 	%r157, %rd22;
	add.s32 	%r158, %r156, %r157;
	setp.gt.u32 	%p26, %r158, 2147483646;
	add.s32 	%r159, %r158, -2147483647;
	selp.b32 	%r160, %r159, %r158, %p26;
	setp.lt.u32 	%p27, %r150, %r160;
	add.s32 	%r161, %r150, 2147483647;
	selp.b32 	%r162, %r161, %r150, %p27;
	sub.s32 	%r163, %r162, %r160;
	add.s32 	%r164, %r160, %r150;
	setp.gt.u32 	%p28, %r164, 2147483646;
	add.s32 	%r165, %r164, -2147483647;
	selp.b32 	%r166, %r165, %r164, %p28;
	st.shared.u32 	[%r149], %r166;
	st.shared.u32 	[%r153], %r163;
$L__BB2_22:
	bar.sync 	0;
	mov.b32 	%r167, 1;
	shl.b32 	%r39, %r167, %r29;
	setp.gt.s32 	%p29, %r39, 256;
	@%p29 bra 	$L__BB2_25;
	shr.u32 	%r40, %r2, %r29;
	rem.s32 	%r168, %r2, %r39;
	mov.b32 	%r169, 2;
	shl.b32 	%r41, %r169, %r29;
	mad.lo.s32 	%r42, %r40, %r41, %r168;
	add.s32 	%r170, %r42, %r39;
	setp.gt.s32 	%p30, %r170, 511;
	@%p30 bra 	$L__BB2_25;
	div.s32 	%r171, %r1, %r41;
	add.s32 	%r172, %r171, %r40;
	mul.wide.s32 	%rd23, %r172, 4;
	add.s64 	%rd24, %rd1, %rd23;
	ld.global.nc.u32 	%r173, [%rd24];
	shl.b32 	%r174, %r42, 2;
	add.s32 	%r176, %r51, %r174;
	ld.shared.u32 	%r177, [%r176];
	mov.b32 	%r178, 4;
	shl.b32 	%r179, %r178, %r29;
	add.s32 	%r180, %r176, %r179;
	ld.shared.u32 	%r181, [%r180];
	mul.wide.u32 	%rd25, %r181, %r173;
	cvt.u32.u64 	%r182, %rd25;
	and.b32  	%r183, %r182, 2147483647;
	shr.u64 	%rd26, %rd25, 31;
	cvt.u32.u64 	%r184, %rd26;
	add.s32 	%r185, %r183, %r184;
	setp.gt.u32 	%p31, %r185, 2147483646;
	add.s32 	%r186, %r185, -2147483647;
	selp.b32 	%r187, %r186, %r185, %p31;
	setp.lt.u32 	%p32, %r177, %r187;
	add.s32 	%r188, %r177, 2147483647;
	selp.b32 	%r189, %r188, %r177, %p32;
	sub.s32 	%r190, %r189, %r187;
	add.s32 	%r191, %r187, %r177;
	setp.gt.u32 	%p33, %r191, 2147483646;
	add.s32 	%r192, %r191, -2147483647;
	selp.b32 	%r193, %r192, %r191, %p33;
	st.shared.u32 	[%r176], %r193;
	st.shared.u32 	[%r180], %r190;
$L__BB2_25:
	bar.sync 	0;
	add.s32 	%r200, %r200, 4;
	add.s32 	%r199, %r199, -4;
	setp.lt.s32 	%p34, %r200, %r6;
	@%p34 bra 	$L__BB2_13;
$L__BB2_26:
	setp.ge.s32 	%p35, %r3, %r45;
	@%p35 bra 	$L__BB2_28;
	ld.shared.u32 	%r194, [%r4];
	st.global.u32 	[%rd2], %r194;
$L__BB2_28:
	setp.ge.s32 	%p36, %r5, %r45;
	@%p36 bra 	$L__BB2_30;
	ld.shared.u32 	%r195, [%r4+1024];
	st.global.u32 	[%rd2+1024], %r195;
$L__BB2_30:
	ret;

}
	// .globl	_Z19bit_reverse_permutePjii
.visible .entry _Z19bit_reverse_permutePjii(
	.param .u64 .ptr .align 1 _Z19bit_reverse_permutePjii_param_0,
	.param .u32 _Z19bit_reverse_permutePjii_param_1,
	.param .u32 _Z19bit_reverse_permutePjii_param_2
)
{
	.reg .pred 	%p<8>;
	.reg .b32 	%r<57>;
	.reg .b64 	%rd<7>;

	ld.param.u64 	%rd1, [_Z19bit_reverse_permutePjii_param_0];
	ld.param.u32 	%r22, [_Z19bit_reverse_permutePjii_param_1];
	ld.param.u32 	%r21, [_Z19bit_reverse_permutePjii_param_2];
	mov.u32 	%r23, %ctaid.x;
	mov.u32 	%r24, %ntid.x;
	mov.u32 	%r25, %tid.x;
	mad.lo.s32 	%r1, %r23, %r24, %r25;
	setp.ge.s32 	%p1, %r1, %r22;
	@%p1 bra 	$L__BB3_10;
	setp.lt.s32 	%p2, %r21, 1;
	mov.b32 	%r56, 0;
	@%p2 bra 	$L__BB3_8;
	and.b32  	%r2, %r21, 3;
	setp.lt.u32 	%p3, %r21, 4;
	mov.b32 	%r56, 0;
	mov.u32 	%r51, %r1;
	@%p3 bra 	$L__BB3_5;
	and.b32  	%r30, %r21, 2147483644;
	neg.s32 	%r47, %r30;
	mov.b32 	%r56, 0;
	mov.u32 	%r51, %r1;
$L__BB3_4:
	shl.b32 	%r31, %r51, 2;
	and.b32  	%r32, %r31, 4;
	shr.u32 	%r33, %r51, 2;
	shl.b32 	%r34, %r56, 3;
	or.b32  	%r35, %r34, %r32;
	and.b32  	%r36, %r51, 2;
	or.b32  	%r37, %r36, %r35;
	and.b32  	%r38, %r33, 1;
	or.b32  	%r39, %r38, %r37;
	shr.u32 	%r40, %r51, 3;
	shl.b32 	%r41, %r39, 1;
	and.b32  	%r42, %r40, 1;
	or.b32  	%r56, %r42, %r41;
	shr.s32 	%r51, %r51, 4;
	add.s32 	%r47, %r47, 4;
	setp.ne.s32 	%p4, %r47, 0;
	@%p4 bra 	$L__BB3_4;
$L__BB3_5:
	setp.eq.s32 	%p5, %r2, 0;
	@%p5 bra 	$L__BB3_8;
	neg.s32 	%r53, %r2;
$L__BB3_7:
	.pragma "nounroll";
	shl.b32 	%r43, %r56, 1;
	and.b32  	%r44, %r51, 1;
	or.b32  	%r56, %r44, %r43;
	shr.s32 	%r51, %r51, 1;
	add.s32 	%r53, %r53, 1;
	setp.ne.s32 	%p6, %r53, 0;
	@%p6 bra 	$L__BB3_7;
$L__BB3_8:
	setp.ge.s32 	%p7, %r1, %r56;
	@%p7 bra 	$L__BB3_10;
	cvta.to.global.u64 	%rd2, %rd1;
	mul.wide.s32 	%rd3, %r1, 4;
	add.s64 	%rd4, %rd2, %rd3;
	ld.global.u32 	%r45, [%rd4];
	mul.wide.s32 	%rd5, %r56, 4;
	add.s64 	%rd6, %rd2, %rd5;
	ld.global.u32 	%r46, [%rd6];
	st.global.u32 	[%rd4], %r46;
	st.global.u32 	[%rd6], %r45;
$L__BB3_10:
	ret;

}
	// .globl	circle_fft_complete
.visible .entry circle_fft_complete(
	.param .u64 .ptr .align 1 circle_fft_complete_param_0,
	.param .u64 .ptr .align 1 circle_fft_complete_param_1,
	.param .u32 circle_fft_complete_param_2,
	.param .u32 circle_fft_complete_param_3
)
{
	.reg .pred 	%p<5>;
	.reg .b32 	%r<29>;
	.reg .b64 	%rd<13>;

	ld.param.u64 	%rd1, [circle_fft_complete_param_0];
	ld.param.u64 	%rd2, [circle_fft_complete_param_1];
	ld.param.u32 	%r3, [circle_fft_complete_param_2];
	mov.u32 	%r4, %ctaid.x;
	mov.u32 	%r5, %ntid.x;
	mov.u32 	%r6, %tid.x;
	mad.lo.s32 	%r1, %r4, %r5, %r6;
	shr.u32 	%r7, %r3, 31;
	add.s32 	%r8, %r3, %r7;
	shr.s32 	%r2, %r8, 1;
	setp.ge.s32 	%p1, %r1, %r2;
	@%p1 bra 	$L__BB4_2;
	cvta.to.global.u64 	%rd3, %rd2;
	cvta.to.global.u64 	%rd4, %rd1;
	div.s32 	%r9, %r1, %r2;
	mul.lo.s32 	%r10, %r2, %r9;
	sub.s32 	%r11, %r1, %r10;
	shl.b32 	%r12, %r10, 1;
	add.s32 	%r13, %r12, %r11;
	mul.wide.s32 	%rd5, %r9, 4;
	add.s64 	%rd6, %rd3, %rd5;
	ld.global.nc.u32 	%r14, [%rd6];
	mul.wide.s32 	%rd7, %r13, 4;
	add.s64 	%rd8, %rd4, %rd7;
	ld.global.u32 	%r15, [%rd8];
	mul.wide.s32 	%rd9, %r2, 4;
	add.s64 	%rd10, %rd8, %rd9;
	ld.global.u32 	%r16, [%rd10];
	mul.wide.u32 	%rd11, %r16, %r14;
	cvt.u32.u64 	%r17, %rd11;
	and.b32  	%r18, %r17, 2147483647;
	shr.u64 	%rd12, %rd11, 31;
	cvt.u32.u64 	%r19, %rd12;
	add.s32 	%r20, %r18, %r19;
	setp.gt.u32 	%p2, %r20, 2147483646;
	add.s32 	%r21, %r20, -2147483647;
	selp.b32 	%r22, %r21, %r20, %p2;
	setp.lt.u32 	%p3, %r15, %r22;
	add.s32 	%r23, %r15, 2147483647;
	selp.b32 	%r24, %r23, %r15, %p3;
	sub.s32 	%r25, %r24, %r22;
	add.s32 	%r26, %r22, %r15;
	setp.gt.u32 	%p4, %r26, 2147483646;
	add.s32 	%r27, %r26, -2147483647;
	selp.b32 	%r28, %r27, %r26, %p4;
	st.global.u32 	[%rd8], %r28;
	st.global.u32 	[%rd10], %r25;
$L__BB4_2:
	ret;

}
	// .globl	circle_ifft_complete
.visible .entry circle_ifft_complete(
	.param .u64 .ptr .align 1 circle_ifft_complete_param_0,
	.param .u64 .ptr .align 1 circle_ifft_complete_param_1,
	.param .u32 circle_ifft_complete_param_2,
	.param .u32 circle_ifft_complete_param_3
)
{
	.reg .pred 	%p<5>;
	.reg .b32 	%r<25>;
	.reg .b64 	%rd<11>;

	ld.param.u64 	%rd1, [circle_ifft_complete_param_0];
	ld.param.u64 	%rd2, [circle_ifft_complete_param_1];
	ld.param.u32 	%r2, [circle_ifft_complete_param_2];
	mov.u32 	%r3, %ctaid.x;
	mov.u32 	%r4, %ntid.x;
	mov.u32 	%r5, %tid.x;
	mad.lo.s32 	%r1, %r3, %r4, %r5;
	shr.u32 	%r6, %r2, 31;
	add.s32 	%r7, %r2, %r6;
	shr.s32 	%r8, %r7, 1;
	setp.ge.s32 	%p1, %r1, %r8;
	@%p1 bra 	$L__BB5_2;
	cvta.to.global.u64 	%rd3, %rd2;
	cvta.to.global.u64 	%rd4, %rd1;
	shl.b32 	%r9, %r1, 1;
	mul.wide.s32 	%rd5, %r1, 4;
	add.s64 	%rd6, %rd3, %rd5;
	ld.global.nc.u32 	%r10, [%rd6];
	mul.wide.s32 	%rd7, %r9, 4;
	add.s64 	%rd8, %rd4, %rd7;
	ld.global.u32 	%r11, [%rd8];
	ld.global.u32 	%r12, [%rd8+4];
	add.s32 	%r13, %r12, %r11;
	setp.gt.u32 	%p2, %r13, 2147483646;
	add.s32 	%r14, %r13, -2147483647;
	selp.b32 	%r15, %r14, %r13, %p2;
	setp.lt.u32 	%p3, %r11, %r12;
	add.s32 	%r16, %r11, 2147483647;
	selp.b32 	%r17, %r16, %r11, %p3;
	sub.s32 	%r18, %r17, %r12;
	mul.wide.u32 	%rd9, %r18, %r10;
	cvt.u32.u64 	%r19, %rd9;
	and.b32  	%r20, %r19, 2147483647;
	shr.u64 	%rd10, %rd9, 31;
	cvt.u32.u64 	%r21, %rd10;
	add.s32 	%r22, %r20, %r21;
	setp.gt.u32 	%p4, %r22, 2147483646;
	add.s32 	%r23, %r22, -2147483647;
	selp.b32 	%r24, %r23, %r22, %p4;
	st.global.u32 	[%rd8], %r15;
	st.global.u32 	[%rd8+4], %r24;
$L__BB5_2:
	ret;

}
	// .globl	compute_twiddles
.visible .entry compute_twiddles(
	.param .u64 .ptr .align 1 compute_twiddles_param_0,
	.param .u32 compute_twiddles_param_1,
	.param .u32 compute_twiddles_param_2,
	.param .u32 compute_twiddles_param_3,
	.param .u32 compute_twiddles_param_4
)
{
	.reg .pred 	%p<39>;
	.reg .b32 	%r<211>;
	.reg .b64 	%rd<35>;

	ld.param.u64 	%rd1, [compute_twiddles_param_0];
	ld.param.u32 	%r192, [compute_twiddles_param_1];
	ld.param.u32 	%r193, [compute_twiddles_param_2];
	ld.param.u32 	%r46, [compute_twiddles_param_3];
	ld.param.u32 	%r45, [compute_twiddles_param_4];
	mov.u32 	%r47, %ctaid.x;
	mov.u32 	%r48, %ntid.x;
	mov.u32 	%r49, %tid.x;
	mad.lo.s32 	%r1, %r47, %r48, %r49;
	setp.ge.s32 	%p1, %r1, %r46;
	@%p1 bra 	$L__BB6_19;
	setp.lt.s32 	%p2, %r45, 1;
	@%p2 bra 	$L__BB6_18;
	and.b32  	%r2, %r45, 3;
	setp.lt.u32 	%p3, %r45, 4;
	mov.b32 	%r205, 0;
	@%p3 bra 	$L__BB6_13;
	and.b32  	%r205, %r45, 2147483644;
	neg.s32 	%r188, %r205;
	mov.b32 	%r189, 0;
$L__BB6_4:
	shr.u32 	%r53, %r1, %r189;
	and.b32  	%r54, %r53, 1;
	setp.eq.b32 	%p4, %r54, 1;
	not.pred 	%p5, %p4;
	@%p5 bra 	$L__BB6_6;
	mul.wide.u32 	%rd2, %r192, %r192;
	cvt.u32.u64 	%r55, %rd2;
	and.b32  	%r56, %r55, 2147483645;
	shr.u64 	%rd3, %rd2, 31;
	cvt.u32.u64 	%r57, %rd3;
	add.s32 	%r58, %r56, %r57;
	setp.gt.u32 	%p6, %r58, 2147483646;
	add.s32 	%r59, %r58, -2147483647;
	selp.b32 	%r60, %r59, %r58, %p6;
	mul.wide.u32 	%rd4, %r193, %r193;
	cvt.u32.u64 	%r61, %rd4;
	and.b32  	%r62, %r61, 2147483645;
	shr.u64 	%rd5, %rd4, 31;
	cvt.u32.u64 	%r63, %rd5;
	add.s32 	%r64, %r62, %r63;
	setp.gt.u32 	%p7, %r64, 2147483646;
	add.s32 	%r65, %r64, -2147483647;
	selp.b32 	%r66, %r65, %r64, %p7;
	setp.lt.u32 	%p8, %r60, %r66;
	add.s32 	%r67, %r60, 2147483647;
	selp.b32 	%r68, %r67, %r60, %p8;
	sub.s32 	%r9, %r68, %r66;
	mul.wide.u32 	%rd6, %r193, %r192;
	cvt.u32.u64 	%r69, %rd6;
	and.b32  	%r70, %r69, 2147483647;
	shr.u64 	%rd7, %rd6, 31;
	cvt.u32.u64 	%r71, %rd7;
	add.s32 	%r72, %r70, %r71;
	setp.gt.u32 	%p9, %r72, 2147483646;
	add.s32 	%r73, %r72, -2147483647;
	selp.b32 	%r74, %r73, %r72, %p9;
	shl.b32 	%r75, %r74, 1;
	and.b32  	%r76, %r75, 2147483646;
	shr.u32 	%r77, %r74, 30;
	add.s32 	%r78, %r76, %r77;
	setp.gt.u32 	%p10, %r78, 2147483646;
	add.s32 	%r79, %r78, -2147483647;
	selp.b32 	%r193, %r79, %r78, %p10;
	mov.u32 	%r192, %r9;
$L__BB6_6:
	and.b32  	%r81, %r53, 2;
	setp.eq.s32 	%p11, %r81, 0;
	@%p11 bra 	$L__BB6_8;
	mul.wide.u32 	%rd8, %r192, %r192;
	cvt.u32.u64 	%r82, %rd8;
	and.b32  	%r83, %r82, 2147483645;
	shr.u64 	%rd9, %rd8, 31;
	cvt.u32.u64 	%r84, %rd9;
	add.s32 	%r85, %r83, %r84;
	setp.gt.u32 	%p12, %r85, 2147483646;
	add.s32 	%r86, %r85, -2147483647;
	selp.b32 	%r87, %r86, %r85, %p12;
	mul.wide.u32 	%rd10, %r193, %r193;
	cvt.u32.u64 	%r88, %rd10;
	and.b32  	%r89, %r88, 2147483645;
	shr.u64 	%rd11, %rd10, 31;
	cvt.u32.u64 	%r90, %rd11;
	add.s32 	%r91, %r89, %r90;
	setp.gt.u32 	%p13, %r91, 2147483646;
	add.s32 	%r92, %r91, -2147483647;
	selp.b32 	%r93, %r92, %r91, %p13;
	setp.lt.u32 	%p14, %r87, %r93;
	add.s32 	%r94, %r87, 2147483647;
	selp.b32 	%r95, %r94, %r87, %p14;
	sub.s32 	%r13, %r95, %r93;
	mul.wide.u32 	%rd12, %r193, %r192;
	cvt.u32.u64 	%r96, %rd12;
	and.b32  	%r97, %r96, 2147483647;
	shr.u64 	%rd13, %rd12, 31;
	cvt.u32.u64 	%r98, %rd13;
	add.s32 	%r99, %r97, %r98;
	setp.gt.u32 	%p15, %r99, 2147483646;
	add.s32 	%r100, %r99, -2147483647;
	selp.b32 	%r101, %r100, %r99, %p15;
	shl.b32 	%r102, %r101, 1;
	and.b32  	%r103, %r102, 2147483646;
	shr.u32 	%r104, %r101, 30;
	add.s32 	%r105, %r103, %r104;
	setp.gt.u32 	%p16, %r105, 2147483646;
	add.s32 	%r106, %r105, -2147483647;
	selp.b32 	%r193, %r106, %r105, %p16;
	mov.u32 	%r192, %r13;
$L__BB6_8:
	and.b32  	%r108, %r53, 4;
	setp.eq.s32 	%p17, %r108, 0;
	@%p17 bra 	$L__BB6_10;
	mul.wide.u32 	%rd14, %r192, %r192;
	cvt.u32.u64 	%r109, %rd14;
	and.b32  	%r110, %r109, 2147483645;
	shr.u64 	%rd15, %rd14, 31;
	cvt.u32.u64 	%r111, %rd15;
	add.s32 	%r112, %r110, %r111;
	setp.gt.u32 	%p18, %r112, 2147483646;
	add.s32 	%r113, %r112, -2147483647;
	selp.b32 	%r114, %r113, %r112, %p18;
	mul.wide.u32 	%rd16, %r193, %r193;
	cvt.u32.u64 	%r115, %rd16;
	and.b32  	%r116, %r115, 2147483645;
	shr.u64 	%rd17, %rd16, 31;
	cvt.u32.u64 	%r117, %rd17;
	add.s32 	%r118, %r116, %r117;
	setp.gt.u32 	%p19, %r118, 2147483646;
	add.s32 	%r119, %r118, -2147483647;
	selp.b32 	%r120, %r119, %r118, %p19;
	setp.lt.u32 	%p20, %r114, %r120;
	add.s32 	%r121, %r114, 2147483647;
	selp.b32 	%r122, %r121, %r114, %p20;
	sub.s32 	%r17, %r122, %r120;
	mul.wide.u32 	%rd18, %r193, %r192;
	cvt.u32.u64 	%r123, %rd18;
	and.b32  	%r124, %r123, 2147483647;
	shr.u64 	%rd19, %rd18, 31;
	cvt.u32.u64 	%r125, %rd19;
	add.s32 	%r126, %r124, %r125;
	setp.gt.u32 	%p21, %r126, 2147483646;
	add.s32 	%r127, %r126, -2147483647;
	selp.b32 	%r128, %r127, %r126, %p21;
	shl.b32 	%r129, %r128, 1;
	and.b32  	%r130, %r129, 2147483646;
	shr.u32 	%r131, %r128, 30;
	add.s32 	%r132, %r130, %r131;
	setp.gt.u32 	%p22, %r132, 2147483646;
	add.s32 	%r133, %r132, -2147483647;
	selp.b32 	%r193, %r133, %r132, %p22;
	mov.u32 	%r192, %r17;
$L__BB6_10:
	and.b32  	%r135, %r53, 8;
	setp.eq.s32 	%p23, %r135, 0;
	@%p23 bra 	$L__BB6_12;
	mul.wide.u32 	%rd20, %r192, %r192;
	cvt.u32.u64 	%r136, %rd20;
	and.b32  	%r137, %r136, 2147483645;
	shr.u64 	%rd21, %rd20, 31;
	cvt.u32.u64 	%r138, %rd21;
	add.s32 	%r139, %r137, %r138;
	setp.gt.u32 	%p24, %r139, 2147483646;
	add.s32 	%r140, %r139, -2147483647;
	selp.b32 	%r141, %r140, %r139, %p24;
	mul.wide.u32 	%rd22, %r193, %r193;
	cvt.u32.u64 	%r142, %rd22;
	and.b32  	%r143, %r142, 2147483645;
	shr.u64 	%rd23, %rd22, 31;
	cvt.u32.u64 	%r144, %rd23;
	add.s32 	%r145, %r143, %r144;
	setp.gt.u32 	%p25, %r145, 2147483646;
	add.s32 	%r146, %r145, -2147483647;
	selp.b32 	%r147, %r146, %r145, %p25;
	setp.lt.u32 	%p26, %r141, %r147;
	add.s32 	%r148, %r141, 2147483647;
	selp.b32 	%r149, %r148, %r141, %p26;
	sub.s32 	%r21, %r149, %r147;
	mul.wide.u32 	%rd24, %r193, %r192;
	cvt.u32.u64 	%r150, %rd24;
	and.b32  	%r151, %r150, 2147483647;
	shr.u64 	%rd25, %rd24, 31;
	cvt.u32.u64 	%r152, %rd25;
	add.s32 	%r153, %r151, %r152;
	setp.gt.u32 	%p27, %r153, 2147483646;
	add.s32 	%r154, %r153, -2147483647;
	selp.b32 	%r155, %r154, %r153, %p27;
	shl.b32 	%r156, %r155, 1;
	and.b32  	%r157, %r156, 2147483646;
	shr.u32 	%r158, %r155, 30;
	add.s32 	%r159, %r157, %r158;
	setp.gt.u32 	%p28, %r159, 2147483646;
	add.s32 	%r160, %r159, -2147483647;
	selp.b32 	%r193, %r160, %r159, %p28;
	mov.u32 	%r192, %r21;
$L__BB6_12:
	add.s32 	%r189, %r189, 4;
	add.s32 	%r188, %r188, 4;
	setp.ne.s32 	%p29, %r188, 0;
	@%p29 bra 	$L__BB6_4;
$L__BB6_13:
	setp.eq.s32 	%p30, %r2, 0;
	@%p30 bra 	$L__BB6_18;
	neg.s32 	%r204, %r2;
$L__BB6_15:
	.pragma "nounroll";
	shr.u32 	%r161, %r1, %r205;
	and.b32  	%r162, %r161, 1;
	setp.eq.b32 	%p31, %r162, 1;
	not.pred 	%p32, %p31;
	@%p32 bra 	$L__BB6_17;
	mul.wide.u32 	%rd26, %r192, %r192;
	cvt.u32.u64 	%r163, %rd26;
	and.b32  	%r164, %r163, 2147483645;
	shr.u64 	%rd27, %rd26, 31;
	cvt.u32.u64 	%r165, %rd27;
	add.s32 	%r166, %r164, %r165;
	setp.gt.u32 	%p33, %r166, 2147483646;
	add.s32 	%r167, %r166, -2147483647;
	selp.b32 	%r168, %r167, %r166, %p33;
	mul.wide.u32 	%rd28, %r193, %r193;
	cvt.u32.u64 	%r169, %rd28;
	and.b32  	%r170, %r169, 2147483645;
	shr.u64 	%rd29, %rd28, 31;
	cvt.u32.u64 	%r171, %rd29;
	add.s32 	%r172, %r170, %r171;
	setp.gt.u32 	%p34, %r172, 2147483646;
	add.s32 	%r173, %r172, -2147483647;
	selp.b32 	%r174, %r173, %r172, %p34;
	setp.lt.u32 	%p35, %r168, %r174;
	add.s32 	%r175, %r168, 2147483647;
	selp.b32 	%r176, %r175, %r168, %p35;
	sub.s32 	%r36, %r176, %r174;
	mul.wide.u32 	%rd30, %r193, %r192;
	cvt.u32.u64 	%r177, %rd30;
	and.b32  	%r178, %r177, 2147483647;
	shr.u64 	%rd31, %rd30, 31;
	cvt.u32.u64 	%r179, %rd31;
	add.s32 	%r180, %r178, %r179;
	setp.gt.u32 	%p36, %r180, 2147483646;
	add.s32 	%r181, %r180, -2147483647;
	selp.b32 	%r182, %r181, %r180, %p36;
	shl.b32 	%r183, %r182, 1;
	and.b32  	%r184, %r183, 2147483646;
	shr.u32 	%r185, %r182, 30;
	add.s32 	%r186, %r184, %r185;
	setp.gt.u32 	%p37, %r186, 2147483646;
	add.s32 	%r187, %r186, -2147483647;
	selp.b32 	%r193, %r187, %r186, %p37;
	mov.u32 	%r192, %r36;
$L__BB6_17:
	add.s32 	%r205, %r205, 1;
	add.s32 	%r204, %r204, 1;
	setp.ne.s32 	%p38, %r204, 0;
	@%p38 bra 	$L__BB6_15;
$L__BB6_18:
	cvta.to.global.u64 	%rd32, %rd1;
	mul.wide.s32 	%rd33, %r1, 4;
	add.s64 	%rd34, %rd32, %rd33;
	st.global.u32 	[%rd34], %r192;
$L__BB6_19:
	ret;

}


// ===== COMPILED SASS (sm_100) =====

	.target	sm_100

	.elftype	@"ET_EXEC"


//--------------------- .note.nv.tkinfo           --------------------------
	.section	.note.nv.tkinfo,"",@"SHT_NOTE"
	.sectionflags	@"SHF_NOTE_NV_TKINFO"
	.tkinfo
        /*0018*/ 	.word	0x00000002
        /*0030*/ 	.string	""
        /*0030*/ 	.string	"ptxas"
        /*0030*/ 	.string	"Cuda compilation tools, release 13.0, V13.0.88"
        /*0030*/ 	.string	"Build cuda_13.0.r13.0/compiler.36424714_0"
        /*0030*/ 	.string	"-arch sm_100 -m 64 "



//--------------------- .note.nv.cuinfo           --------------------------
	.section	.note.nv.cuinfo,"",@"SHT_NOTE"
	.sectionflags	@"SHF_NOTE_NV_CUINFO"
        /*0018*/ 	.short	0x0002
        /*001a*/ 	.short	0x0064
        /*001c*/ 	.short	0x0082
	.zero		2


//--------------------- .nv.info                  --------------------------
	.section	.nv.info,"",@"SHT_CUDA_INFO"
	.align	4


	//----- nvinfo : EIATTR_REGCOUNT
	.align		4
        /*0000*/ 	.byte	0x04, 0x2f
        /*0002*/ 	.short	(.L_1 - .L_0)
	.align		4
.L_0:
        /*0004*/ 	.word	index@(_Z16circle_fft_layerPjPKjiii)
        /*0008*/ 	.word	0x0000000e


	//----- nvinfo : EIATTR_FRAME_SIZE
	.align		4
.L_1:
        /*000c*/ 	.byte	0x04, 0x11
        /*000e*/ 	.short	(.L_3 - .L_2)
	.align		4
.L_2:
        /*0010*/ 	.word	index@(_Z16circle_fft_layerPjPKjiii)
        /*0014*/ 	.word	0x00000000


	//----- nvinfo : EIATTR_REGCOUNT
	.align		4
.L_3:
        /*0018*/ 	.byte	0x04, 0x2f
        /*001a*/ 	.short	(.L_5 - .L_4)
	.align		4
.L_4:
        /*001c*/ 	.word	index@(_Z17circle_ifft_layerPjPKjiii)
        /*0020*/ 	.word	0x00000010


	//----- nvinfo : EIATTR_FRAME_SIZE
	.align		4
.L_5:
        /*0024*/ 	.byte	0x04, 0x11
        /*0026*/ 	.short	(.L_7 - .L_6)
	.align		4
.L_6:
        /*0028*/ 	.word	index@(_Z17circle_ifft_layerPjPKjiii)
        /*002c*/ 	.word	0x00000000


	//----- nvinfo : EIATTR_REGCOUNT
	.align		4
.L_7:
        /*0030*/ 	.byte	0x04, 0x2f
        /*0032*/ 	.short	(.L_9 - .L_8)
	.align		4
.L_8:
        /*0034*/ 	.word	index@(_Z16circle_fft_blockPjPKjiiii)
        /*0038*/ 	.word	0x0000001b


	//----- nvinfo : EIATTR_FRAME_SIZE
	.align		4
.L_9:
        /*003c*/ 	.byte	0x04, 0x11
        /*003e*/ 	.short	(.L_11 - .L_10)
	.align		4
.L_10:
        /*0040*/ 	.word	index@(_Z16circle_fft_blockPjPKjiiii)
        /*0044*/ 	.word	0x00000000


	//----- nvinfo : EIATTR_REGCOUNT
	.align		4
.L_11:
        /*0048*/ 	.byte	0x04, 0x2f
        /*004a*/ 	.short	(.L_13 - .L_12)
	.align		4
.L_12:
        /*004c*/ 	.word	index@(_Z19bit_reverse_permutePjii)
        /*0050*/ 	.word	0x0000000c


	//----- nvinfo : EIATTR_FRAME_SIZE
	.align		4
.L_13:
        /*0054*/ 	.byte	0x04, 0x11
        /*0056*/ 	.short	(.L_15 - .L_14)
	.align		4
.L_14:
        /*0058*/ 	.word	index@(_Z19bit_reverse_permutePjii)
        /*005c*/ 	.word	0x00000000


	//----- nvinfo : EIATTR_REGCOUNT
	.align		4
.L_15:
        /*0060*/ 	.byte	0x04, 0x2f
        /*0062*/ 	.short	(.L_17 - .L_16)
	.align		4
.L_16:
        /*0064*/ 	.word	index@(circle_fft_complete)
        /*0068*/ 	.word	0x0000000e


	//----- nvinfo : EIATTR_FRAME_SIZE
	.align		4
.L_17:
        /*006c*/ 	.byte	0x04, 0x11
        /*006e*/ 	.short	(.L_19 - .L_18)
	.align		4
.L_18:
        /*0070*/ 	.word	index@(circle_fft_complete)
        /*0074*/ 	.word	0x00000000


	//----- nvinfo : EIATTR_REGCOUNT
	.align		4
.L_19:
        /*0078*/ 	.byte	0x04, 0x2f
        /*007a*/ 	.short	(.L_21 - .L_20)
	.align		4
.L_20:
        /*007c*/ 	.word	index@(circle_ifft_complete)
        /*0080*/ 	.word	0x0000000e


	//----- nvinfo : EIATTR_FRAME_SIZE
	.align		4
.L_21:
        /*0084*/ 	.byte	0x04, 0x11
        /*0086*/ 	.short	(.L_23 - .L_22)
	.align		4
.L_22:
        /*0088*/ 	.word	index@(circle_ifft_complete)
        /*008c*/ 	.word	0x00000000


	//----- nvinfo : EIATTR_REGCOUNT
	.align		4
.L_23:
        /*0090*/ 	.byte	0x04, 0x2f
        /*0092*/ 	.short	(.L_25 - .L_24)
	.align		4
.L_24:
        /*0094*/ 	.word	index@(compute_twiddles)
        /*0098*/ 	.word	0x0000000b


	//----- nvinfo : EIATTR_FRAME_SIZE
	.align		4
.L_25:
        /*009c*/ 	.byte	0x04, 0x11
        /*009e*/ 	.short	(.L_27 - .L_26)
	.align		4
.L_26:
        /*00a0*/ 	.word	index@(compute_twiddles)
        /*00a4*/ 	.word	0x00000000


	//----- nvinfo : EIATTR_MIN_STACK_SIZE
	.align		4
.L_27:
        /*00a8*/ 	.byte	0x04, 0x12
        /*00aa*/ 	.short	(.L_29 - .L_28)
	.align		4
.L_28:
        /*00ac*/ 	.word	index@(compute_twiddles)
        /*00b0*/ 	.word	0x00000000


	//----- nvinfo : EIATTR_MIN_STACK_SIZE
	.align		4
.L_29:
        /*00b4*/ 	.byte	0x04, 0x12
        /*00b6*/ 	.short	(.L_31 - .L_30)
	.align		4
.L_30:
        /*00b8*/ 	.word	index@(circle_ifft_complete)
        /*00bc*/ 	.word	0x00000000


	//----- nvinfo : EIATTR_MIN_STACK_SIZE
	.align		4
.L_31:
        /*00c0*/ 	.byte	0x04, 0x12
        /*00c2*/ 	.short	(.L_33 - .L_32)
	.align		4
.L_32:
        /*00c4*/ 	.word	index@(circle_fft_complete)
        /*00c8*/ 	.word	0x00000000


	//----- nvinfo : EIATTR_MIN_STACK_SIZE
	.align		4
.L_33:
        /*00cc*/ 	.byte	0x04, 0x12
        /*00ce*/ 	.short	(.L_35 - .L_34)
	.align		4
.L_34:
        /*00d0*/ 	.word	index@(_Z19bit_reverse_permutePjii)
        /*00d4*/ 	.word	0x00000000


	//----- nvinfo : EIATTR_MIN_STACK_SIZE
	.align		4
.L_35:
        /*00d8*/ 	.byte	0x04, 0x12
        /*00da*/ 	.short	(.L_37 - .L_36)
	.align		4
.L_36:
        /*00dc*/ 	.word	index@(_Z16circle_fft_blockPjPKjiiii)
        /*00e0*/ 	.word	0x00000000


	//----- nvinfo : EIATTR_MIN_STACK_SIZE
	.align		4
.L_37:
        /*00e4*/ 	.byte	0x04, 0x12
        /*00e6*/ 	.short	(.L_39 - .L_38)
	.align		4
.L_38:
        /*00e8*/ 	.word	index@(_Z17circle_ifft_layerPjPKjiii)
        /*00ec*/ 	.word	0x00000000


	//----- nvinfo : EIATTR_MIN_STACK_SIZE
	.align		4
.L_39:
        /*00f0*/ 	.byte	0x04, 0x12
        /*00f2*/ 	.short	(.L_41 - .L_40)
	.align		4
.L_40:
        /*00f4*/ 	.word	index@(_Z16circle_fft_layerPjPKjiii)
        /*00f8*/ 	.word	0x00000000
.L_41:


//--------------------- .nv.compat                --------------------------
	.section	.nv.compat,"",@"SHT_CUDA_COMPAT_INFO"
	.align	4
        /*0000*/ 	.byte	0x02, 0x09, 0x00, 0x00, 0x02, 0x02, 0x01, 0x00, 0x02, 0x05, 0x05, 0x00, 0x03, 0x07, 0x01, 0x01
        /*0010*/ 	.byte	0x02, 0x03, 0x00, 0x00, 0x02, 0x06, 0x01, 0x00, 0x04, 0x0b, 0x08, 0x00, 0x09, 0x00, 0x00, 0x00
        /*0020*/ 	.byte	0x00, 0x00, 0x00, 0x00


//--------------------- .nv.info.compute_twiddles --------------------------
	.section	.nv.info.compute_twiddles,"",@"SHT_CUDA_INFO"
	.sectionflags	@""
	.align	4


	//----- nvinfo : EIATTR_CUDA_API_VERSION
	.align		4
        /*0000*/ 	.byte	0x04, 0x37
        /*0002*/ 	.short	(.L_43 - .L_42)
.L_42:
        /*0004*/ 	.word	0x00000082


	//----- nvinfo : EIATTR_KPARAM_INFO
	.align		4
.L_43:
        /*0008*/ 	.byte	0x04, 0x17
        /*000a*/ 	.short	(.L_45 - .L_44)
.L_44:
        /*000c*/ 	.word	0x00000000
        /*0010*/ 	.short	0x0004
        /*0012*/ 	.short	0x0014
        /*0014*/ 	.byte	0x00, 0xf0, 0x11, 0x00


	//----- nvinfo : EIATTR_KPARAM_INFO
	.align		4
.L_45:
        /*0018*/ 	.byte	0x04, 0x17
        /*001a*/ 	.short	(.L_47 - .L_46)
.L_46:
        /*001c*/ 	.word	0x00000000
        /*0020*/ 	.short	0x0003
        /*0022*/ 	.short	0x0010
        /*0024*/ 	.byte	0x00, 0xf0, 0x11, 0x00


	//----- nvinfo : EIATTR_KPARAM_INFO
	.align		4
.L_47:
        /*0028*/ 	.byte	0x04, 0x17
        /*002a*/ 	.short	(.L_49 - .L_48)
.L_48:
        /*002c*/ 	.word	0x00000000
        /*0030*/ 	.short	0x0002
        /*0032*/ 	.short	0x000c
        /*0034*/ 	.byte	0x00, 0xf0, 0x11, 0x00


	//----- nvinfo : EIATTR_KPARAM_INFO
	.align		4
.L_49:
        /*0038*/ 	.byte	0x04, 0x17
        /*003a*/ 	.short	(.L_51 - .L_50)
.L_50:
        /*003c*/ 	.word	0x00000000
        /*0040*/ 	.short	0x0001
        /*0042*/ 	.short	0x0008
        /*0044*/ 	.byte	0x00, 0xf0, 0x11, 0x00


	//----- nvinfo : EIATTR_KPARAM_INFO
	.align		4
.L_51:
        /*0048*/ 	.byte	0x04, 0x17
        /*004a*/ 	.short	(.L_53 - .L_52)
.L_52:
        /*004c*/ 	.word	0x00000000
        /*0050*/ 	.short	0x0000
        /*0052*/ 	.short	0x0000
        /*0054*/ 	.byte	0x00, 0xf5, 0x21, 0x00


	//----- nvinfo : EIATTR_SPARSE_MMA_MASK
	.align		4
.L_53:
        /*0058*/ 	.byte	0x03, 0x50
        /*005a*/ 	.short	0x0000


	//----- nvinfo : EIATTR_MAXREG_COUNT
	.align		4
        /*005c*/ 	.byte	0x03, 0x1b
        /*005e*/ 	.short	0x00ff


	//----- nvinfo : EIATTR_MERCURY_ISA_VERSION
	.align		4
        /*0060*/ 	.byte	0x03, 0x5f
        /*0062*/ 	.short	0x0101


	//----- nvinfo : EIATTR_VRC_CTA_INIT_COUNT
	.align		4
        /*0064*/ 	.byte	0x02, 0x4a
	.zero		1
	.zero		1


	//----- nvinfo : EIATTR_EXIT_INSTR_OFFSETS
	.align		4
        /*0068*/ 	.byte	0x04, 0x1c
        /*006a*/ 	.short	(.L_55 - .L_54)


	//   ....[0]....
.L_54:
        /*006c*/ 	.word	0x00000070


	//   ....[1]....
        /*0070*/ 	.word	0x00000bf0


	//----- nvinfo : EIATTR_CRS_STACK_SIZE
	.align		4
.L_55:
        /*0074*/ 	.byte	0x04, 0x1e
        /*0076*/ 	.short	(.L_57 - .L_56)
.L_56:
        /*0078*/ 	.word	0x00000000


	//----- nvinfo : EIATTR_CBANK_PARAM_SIZE
	.align		4
.L_57:
        /*007c*/ 	.byte	0x03, 0x19
        /*007e*/ 	.short	0x0018


	//----- nvinfo : EIATTR_PARAM_CBANK
	.align		4
        /*0080*/ 	.byte	0x04, 0x0a
        /*0082*/ 	.short	(.L_59 - .L_58)
	.align		4
.L_58:
        /*0084*/ 	.word	index@(.nv.constant0.compute_twiddles)
        /*0088*/ 	.short	0x0380
        /*008a*/ 	.short	0x0018


	//----- nvinfo : EIATTR_SW_WAR
	.align		4
.L_59:
        /*008c*/ 	.byte	0x04, 0x36
        /*008e*/ 	.short	(.L_61 - .L_60)
.L_60:
        /*0090*/ 	.word	0x00000008
.L_61:


//--------------------- .nv.info.circle_ifft_complete --------------------------
	.section	.nv.info.circle_ifft_complete,"",@"SHT_CUDA_INFO"
	.sectionflags	@""
	.align	4


	//----- nvinfo : EIATTR_CUDA_API_VERSION
	.align		4
        /*0000*/ 	.byte	0x04, 0x37
        /*0002*/ 	.short	(.L_63 - .L_62)
.L_62:
        /*0004*/ 	.word	0x00000082


	//----- nvinfo : EIATTR_KPARAM_INFO
	.align		4
.L_63:
        /*0008*/ 	.byte	0x04, 0x17
        /*000a*/ 	.short	(.L_65 - .L_64)
.L_64:
        /*000c*/ 	.word	0x00000000
        /*0010*/ 	.short	0x0003
        /*0012*/ 	.short	0x0014
        /*0014*/ 	.byte	0x00, 0xf0, 0x11, 0x00


	//----- nvinfo : EIATTR_KPARAM_INFO
	.align		4
.L_65:
        /*0018*/ 	.byte	0x04, 0x17
        /*001a*/ 	.short	(.L_67 - .L_66)
.L_66:
        /*001c*/ 	.word	0x00000000
        /*0020*/ 	.short	0x0002
        /*0022*/ 	.short	0x0010
        /*0024*/ 	.byte	0x00, 0xf0, 0x11, 0x00


	//----- nvinfo : EIATTR_KPARAM_INFO
	.align		4
.L_67:
        /*0028*/ 	.byte	0x04, 0x17
        /*002a*/ 	.short	(.L_69 - .L_68)
.L_68:
        /*002c*/ 	.word	0x00000000
        /*0030*/ 	.short	0x0001
        /*0032*/ 	.short	0x0008
        /*0034*/ 	.byte	0x00, 0xf5, 0x21, 0x00


	//----- nvinfo : EIATTR_KPARAM_INFO
	.align		4
.L_69:
        /*0038*/ 	.byte	0x04, 0x17
        /*003a*/ 	.short	(.L_71 - .L_70)
.L_70:
        /*003c*/ 	.word	0x00000000
        /*0040*/ 	.short	0x0000
        /*0042*/ 	.short	0x0000
        /*0044*/ 	.byte	0x00, 0xf5, 0x21, 0x00


	//----- nvinfo : EIATTR_SPARSE_MMA_MASK
	.align		4
.L_71:
        /*0048*/ 	.byte	0x03, 0x50
        /*004a*/ 	.short	0x0000


	//----- nvinfo : EIATTR_MAXREG_COUNT
	.align		4
        /*004c*/ 	.byte	0x03, 0x1b
        /*004e*/ 	.short	0x00ff


	//----- nvinfo : EIATTR_MERCURY_ISA_VERSION
	.align		4
        /*0050*/ 	.byte	0x03, 0x5f
        /*0052*/ 	.short	0x0101


	//----- nvinfo : EIATTR_VRC_CTA_INIT_COUNT
	.align		4
        /*0054*/ 	.byte	0x02, 0x4a
	.zero		1
	.zero		1


	//----- nvinfo : EIATTR_EXIT_INSTR_OFFSETS
	.align		4
        /*0058*/ 	.byte	0x04, 0x1c
        /*005a*/ 	.short	(.L_73 - .L_72)


	//   ....[0]....
.L_72:
        /*005c*/ 	.word	0x00000090


	//   ....[1]....
        /*0060*/ 	.word	0x00000210


	//----- nvinfo : EIATTR_CBANK_PARAM_SIZE
	.align		4
.L_73:
        /*0064*/ 	.byte	0x03, 0x19
        /*0066*/ 	.short	0x0018


	//----- nvinfo : EIATTR_PARAM_CBANK
	.align		4
        /*0068*/ 	.byte	0x04, 0x0a
        /*006a*/ 	.short	(.L_75 - .L_74)
	.align		4
.L_74:
        /*006c*/ 	.word	index@(.nv.constant0.circle_ifft_complete)
        /*0070*/ 	.short	0x0380
        /*0072*/ 	.short	0x0018


	//----- nvinfo : EIATTR_SW_WAR
	.align		4
.L_75:
        /*0074*/ 	.byte	0x04, 0x36
        /*0076*/ 	.short	(.L_77 - .L_76)
.L_76:
        /*0078*/ 	.word	0x00000008
.L_77:


//--------------------- .nv.info.circle_fft_complete --------------------------
	.section	.nv.info.circle_fft_complete,"",@"SHT_CUDA_INFO"
	.sectionflags	@""
	.align	4


	//----- nvinfo : EIATTR_CUDA_API_VERSION
	.align		4
        /*0000*/ 	.byte	0x04, 0x37
        /*0002*/ 	.short	(.L_79 - .L_78)
.L_78:
        /*0004*/ 	.word	0x00000082


	//----- nvinfo : EIATTR_KPARAM_INFO
	.align		4
.L_79:
        /*0008*/ 	.byte	0x04, 0x17
        /*000a*/ 	.short	(.L_81 - .L_80)
.L_80:
        /*000c*/ 	.word	0x00000000
        /*0010*/ 	.short	0x0003
        /*0012*/ 	.short	0x0014
        /*0014*/ 	.byte	0x00, 0xf0, 0x11, 0x00


	//----- nvinfo : EIATTR_KPARAM_INFO
	.align		4
.L_81:
        /*0018*/ 	.byte	0x04, 0x17
        /*001a*/ 	.short	(.L_83 - .L_82)
.L_82:
        /*001c*/ 	.word	0x00000000
        /*0020*/ 	.short	0x0002
        /*0022*/ 	.short	0x0010
        /*0024*/ 	.byte	0x00, 0xf0, 0x11, 0x00


	//----- nvinfo : EIATTR_KPARAM_INFO
	.align		4
.L_83:
        /*0028*/ 	.byte	0x04, 0x17
        /*002a*/ 	.short	(.L_85 - .L_84)
.L_84:
        /*002c*/ 	.word	0x00000000
        /*0030*/ 	.short	0x0001
        /*0032*/ 	.short	0x0008
        /*0034*/ 	.byte	0x00, 0xf5, 0x21, 0x00


	//----- nvinfo : EIATTR_KPARAM_INFO
	.align		4
.L_85:
        /*0038*/ 	.byte	0x04, 0x17
        /*003a*/ 	.short	(.L_87 - .L_86)
.L_86:
        /*003c*/ 	.word	0x00000000
        /*0040*/ 	.short	0x0000
        /*0042*/ 	.short	0x0000
        /*0044*/ 	.byte	0x00, 0xf5, 0x21, 0x00


	//----- nvinfo : EIATTR_SPARSE_MMA_MASK
	.align		4
.L_87:
        /*0048*/ 	.byte	0x03, 0x50
        /*004a*/ 	.short	0x0000


	//----- nvinfo : EIATTR_MAXREG_COUNT
	.align		4
        /*004c*/ 	.byte	0x03, 0x1b
        /*004e*/ 	.short	0x00ff


	//----- nvinfo : EIATTR_MERCURY_ISA_VERSION
	.align		4
        /*0050*/ 	.byte	0x03, 0x5f
        /*0052*/ 	.short	0x0101


	//----- nvinfo : EIATTR_VRC_CTA_INIT_COUNT
	.align		4
        /*0054*/ 	.byte	0x02, 0x4a
	.zero		1
	.zero		1


	//----- nvinfo : EIATTR_EXIT_INSTR_OFFSETS
	.align		4
        /*0058*/ 	.byte	0x04, 0x1c
        /*005a*/ 	.short	(.L_89 - .L_88)


	//   ....[0]....
.L_88:
        /*005c*/ 	.word	0x00000090


	//   ....[1]....
        /*0060*/ 	.word	0x000003f0


	//----- nvinfo : EIATTR_CBANK_PARAM_SIZE
	.align		4
.L_89:
        /*0064*/ 	.byte	0x03, 0x19
        /*0066*/ 	.short	0x0018


	//----- nvinfo : EIATTR_PARAM_CBANK
	.align		4
        /*0068*/ 	.byte	0x04, 0x0a
        /*006a*/ 	.short	(.L_91 - .L_90)
	.align		4
.L_90:
        /*006c*/ 	.word	index@(.nv.constant0.circle_fft_complete)
        /*0070*/ 	.short	0x0380
        /*0072*/ 	.short	0x0018


	//----- nvinfo : EIATTR_SW_WAR
	.align		4
.L_91:
        /*0074*/ 	.byte	0x04, 0x36
        /*0076*/ 	.short	(.L_93 - .L_92)
.L_92:
        /*0078*/ 	.word	0x00000008
.L_93:


//--------------------- .nv.info._Z19bit_reverse_permutePjii --------------------------
	.section	.nv.info._Z19bit_reverse_permutePjii,"",@"SHT_CUDA_INFO"
	.sectionflags	@""
	.align	4


	//----- nvinfo : EIATTR_CUDA_API_VERSION
	.align		4
        /*0000*/ 	.byte	0x04, 0x37
        /*0002*/ 	.short	(.L_95 - .L_94)
.L_94:
        /*0004*/ 	.word	0x00000082


	//----- nvinfo : EIATTR_KPARAM_INFO
	.align		4
.L_95:
        /*0008*/ 	.byte	0x04, 0x17
        /*000a*/ 	.short	(.L_97 - .L_96)
.L_96:
        /*000c*/ 	.word	0x00000000
        /*0010*/ 	.short	0x0002
        /*0012*/ 	.short	0x000c
        /*0014*/ 	.byte	0x00, 0xf0, 0x11, 0x00


	//----- nvinfo : EIATTR_KPARAM_INFO
	.align		4
.L_97:
        /*0018*/ 	.byte	0x04, 0x17
        /*001a*/ 	.short	(.L_99 - .L_98)
.L_98:
        /*001c*/ 	.word	0x00000000
        /*0020*/ 	.short	0x0001
        /*0022*/ 	.short	0x0008
        /*0024*/ 	.byte	0x00, 0xf0, 0x11, 0x00


	//----- nvinfo : EIATTR_KPARAM_INFO
	.align		4
.L_99:
        /*0028*/ 	.byte	0x04, 0x17
        /*002a*/ 	.short	(.L_101 - .L_100)
.L_100:
        /*002c*/ 	.word	0x00000000
        /*0030*/ 	.short	0x0000
        /*0032*/ 	.short	0x0000
        /*0034*/ 	.byte	0x00, 0xf5, 0x21, 0x00


	//----- nvinfo : EIATTR_SPARSE_MMA_MASK
	.align		4
.L_101:
        /*0038*/ 	.byte	0x03, 0x50
        /*003a*/ 	.short	0x0000


	//----- nvinfo : EIATTR_MAXREG_COUNT
	.align		4
        /*003c*/ 	.byte	0x03, 0x1b
        /*003e*/ 	.short	0x00ff


	//----- nvinfo : EIATTR_MERCURY_ISA_VERSION
	.align		4
        /*0040*/ 	.byte	0x03, 0x5f
        /*0042*/ 	.short	0x0101


	//----- nvinfo : EIATTR_VRC_CTA_INIT_COUNT
	.align		4
        /*0044*/ 	.byte	0x02, 0x4a
	.zero		1
	.zero		1


	//----- nvinfo : EIATTR_EXIT_INSTR_OFFSETS
	.align		4
        /*0048*/ 	.byte	0x04, 0x1c
        /*004a*/ 	.short	(.L_103 - .L_102)


	//   ....[0]....
.L_102:
        /*004c*/ 	.word	0x00000070


	//   ....[1]....
        /*0050*/ 	.word	0x00000800


	//   ....[2]....
        /*0054*/ 	.word	0x00000890


	//----- nvinfo : EIATTR_CBANK_PARAM_SIZE
	.align		4
.L_103:
        /*0058*/ 	.byte	0x03, 0x19
        /*005a*/ 	.short	0x0010


	//----- nvinfo : EIATTR_PARAM_CBANK
	.align		4
        /*005c*/ 	.byte	0x04, 0x0a
        /*005e*/ 	.short	(.L_105 - .L_104)
	.align		4
.L_104:
        /*0060*/ 	.word	index@(.nv.constant0._Z19bit_reverse_permutePjii)
        /*0064*/ 	.short	0x0380
        /*0066*/ 	.short	0x0010


	//----- nvinfo : EIATTR_SW_WAR
	.align		4
.L_105:
        /*0068*/ 	.byte	0x04, 0x36
        /*006a*/ 	.short	(.L_107 - .L_106)
.L_106:
        /*006c*/ 	.word	0x00000008
.L_107:


//--------------------- .nv.info._Z16circle_fft_blockPjPKjiiii --------------------------
	.section	.nv.info._Z16circle_fft_blockPjPKjiiii,"",@"SHT_CUDA_INFO"
	.sectionflags	@""
	.align	4


	//----- nvinfo : EIATTR_CUDA_API_VERSION
	.align		4
        /*0000*/ 	.byte	0x04, 0x37
        /*0002*/ 	.short	(.L_109 - .L_108)
.L_108:
        /*0004*/ 	.word	0x00000082


	//----- nvinfo : EIATTR_KPARAM_INFO
	.align		4
.L_109:
        /*0008*/ 	.byte	0x04, 0x17
        /*000a*/ 	.short	(.L_111 - .L_110)
.L_110:
        /*000c*/ 	.word	0x00000000
        /*0010*/ 	.short	0x0005
        /*0012*/ 	.short	0x001c
        /*0014*/ 	.byte	0x00, 0xf0, 0x11, 0x00


	//----- nvinfo : EIATTR_KPARAM_INFO
	.align		4
.L_111:
        /*0018*/ 	.byte	0x04, 0x17
        /*001a*/ 	.short	(.L_113 - .L_112)
.L_112:
        /*001c*/ 	.word	0x00000000
        /*0020*/ 	.short	0x0004
        /*0022*/ 	.short	0x0018
        /*0024*/ 	.byte	0x00, 0xf0, 0x11, 0x00


	//----- nvinfo : EIATTR_KPARAM_INFO
	.align		4
.L_113:
        /*0028*/ 	.byte	0x04, 0x17
        /*002a*/ 	.short	(.L_115 - .L_114)
.L_114:
        /*002c*/ 	.word	0x00000000
        /*0030*/ 	.short	0x0003
        /*0032*/ 	.short	0x0014
        /*0034*/ 	.byte	0x00, 0xf0, 0x11, 0x00


	//----- nvinfo : EIATTR_KPARAM_INFO
	.align		4
.L_115:
        /*0038*/ 	.byte	0x04, 0x17
        /*003a*/ 	.short	(.L_117 - .L_116)
.L_116:
        /*003c*/ 	.word	0x00000000
        /*0040*/ 	.short	0x0002
        /*0042*/ 	.short	0x0010
        /*0044*/ 	.byte	0x00, 0xf0, 0x11, 0x00


	//----- nvinfo : EIATTR_KPARAM_INFO
	.align		4
.L_117:
        /*0048*/ 	.byte	0x04, 0x17
        /*004a*/ 	.short	(.L_119 - .L_118)
.L_118:
        /*004c*/ 	.word	0x00000000
        /*0050*/ 	.short	0x0001
        /*0052*/ 	.short	0x0008
        /*0054*/ 	.byte	0x00, 0xf5, 0x21, 0x00


	//----- nvinfo : EIATTR_KPARAM_INFO
	.align		4
.L_119:
        /*0058*/ 	.byte	0x04, 0x17
        /*005a*/ 	.short	(.L_121 - .L_120)
.L_120:
        /*005c*/ 	.word	0x00000000
        /*0060*/ 	.short	0x0000
        /*0062*/ 	.short	0x0000
        /*0064*/ 	.byte	0x00, 0xf5, 0x21, 0x00


	//----- nvinfo : EIATTR_SPARSE_MMA_MASK
	.align		4
.L_121:
        /*0068*/ 	.byte	0x03, 0x50
        /*006a*/ 	.short	0x0000


	//----- nvinfo : EIATTR_MAXREG_COUNT
	.align		4
        /*006c*/ 	.byte	0x03, 0x1b
        /*006e*/ 	.short	0x00ff


	//----- nvinfo : EIATTR_NUM_BARRIERS
	.align		4
        /*0070*/ 	.byte	0x02, 0x4c
        /*0072*/ 	.byte	0x01
	.zero		1


	//----- nvinfo : EIATTR_MERCURY_ISA_VERSION
	.align		4
        /*0074*/ 	.byte	0x03, 0x5f
        /*0076*/ 	.short	0x0101


	//----- nvinfo : EIATTR_VRC_CTA_INIT_COUNT
	.align		4
        /*0078*/ 	.byte	0x02, 0x4a
	.zero		1
	.zero		1


	//----- nvinfo : EIATTR_EXIT_INSTR_OFFSETS
	.align		4
        /*007c*/ 	.byte	0x04, 0x1c
        /*007e*/ 	.short	(.L_123 - .L_122)


	//   ....[0]....
.L_122:
        /*0080*/ 	.word	0x00001dc0


	//   ....[1]....
        /*0084*/ 	.word	0x00001df0


	//----- nvinfo : EIATTR_CRS_STACK_SIZE
	.align		4
.L_123:
        /*0088*/ 	.byte	0x04, 0x1e
        /*008a*/ 	.short	(.L_125 - .L_124)
.L_124:
        /*008c*/ 	.word	0x00000000


	//----- nvinfo : EIATTR_CBANK_PARAM_SIZE
	.align		4
.L_125:
        /*0090*/ 	.byte	0x03, 0x19
        /*0092*/ 	.short	0x0020


	//----- nvinfo : EIATTR_PARAM_CBANK
	.align		4
        /*0094*/ 	.byte	0x04, 0x0a
        /*0096*/ 	.short	(.L_127 - .L_126)
	.align		4
.L_126:
        /*0098*/ 	.word	index@(.nv.constant0._Z16circle_fft_blockPjPKjiiii)
        /*009c*/ 	.short	0x0380
        /*009e*/ 	.short	0x0020


	//----- nvinfo : EIATTR_SW_WAR
	.align		4
.L_127:
        /*00a0*/ 	.byte	0x04, 0x36
        /*00a2*/ 	.short	(.L_129 - .L_128)
.L_128:
        /*00a4*/ 	.word	0x00000008
.L_129:


//--------------------- .nv.info._Z17circle_ifft_layerPjPKjiii --------------------------
	.section	.nv.info._Z17circle_ifft_layerPjPKjiii,"",@"SHT_CUDA_INFO"
	.sectionflags	@""
	.align	4


	//----- nvinfo : EIATTR_CUDA_API_VERSION
	.align		4
        /*0000*/ 	.byte	0x04, 0x37
        /*0002*/ 	.short	(.L_131 - .L_130)
.L_130:
        /*0004*/ 	.word	0x00000082


	//----- nvinfo : EIATTR_KPARAM_INFO
	.align		4
.L_131:
        /*0008*/ 	.byte	0x04, 0x17
        /*000a*/ 	.short	(.L_133 - .L_132)
.L_132:
        /*000c*/ 	.word	0x00000000
        /*0010*/ 	.short	0x0004
        /*0012*/ 	.short	0x0018
        /*0014*/ 	.byte	0x00, 0xf0, 0x11, 0x00


	//----- nvinfo : EIATTR_KPARAM_INFO
	.align		4
.L_133:
        /*0018*/ 	.byte	0x04, 0x17
        /*001a*/ 	.short	(.L_135 - .L_134)
.L_134:
        /*001c*/ 	.word	0x00000000
        /*0020*/ 	.short	0x0003
        /*0022*/ 	.short	0x0014
        /*0024*/ 	.byte	0x00, 0xf0, 0x11, 0x00


	//----- nvinfo : EIATTR_KPARAM_INFO
	.align		4
.L_135:
        /*0028*/ 	.byte	0x04, 0x17
        /*002a*/ 	.short	(.L_137 - .L_136)
.L_136:
        /*002c*/ 	.word	0x00000000
        /*0030*/ 	.short	0x0002
        /*0032*/ 	.short	0x0010
        /*0034*/ 	.byte	0x00, 0xf0, 0x11, 0x00


	//----- nvinfo : EIATTR_KPARAM_INFO
	.align		4
.L_137:
        /*0038*/ 	.byte	0x04, 0x17
        /*003a*/ 	.short	(.L_139 - .L_138)
.L_138:
        /*003c*/ 	.word	0x00000000
        /*0040*/ 	.short	0x0001
        /*0042*/ 	.short	0x0008
        /*0044*/ 	.byte	0x00, 0xf5, 0x21, 0x00


	//----- nvinfo : EIATTR_KPARAM_INFO
	.align		4
.L_139:
        /*0048*/ 	.byte	0x04, 0x17
        /*004a*/ 	.short	(.L_141 - .L_140)
.L_140:
        /*004c*/ 	.word	0x00000000
        /*0050*/ 	.short	0x0000
        /*0052*/ 	.short	0x0000
        /*0054*/ 	.byte	0x00, 0xf5, 0x21, 0x00


	//----- nvinfo : EIATTR_SPARSE_MMA_MASK
	.align		4
.L_141:
        /*0058*/ 	.byte	0x03, 0x50
        /*005a*/ 	.short	0x0000


	//----- nvinfo : EIATTR_MAXREG_COUNT
	.align		4
        /*005c*/ 	.byte	0x03, 0x1b
        /*005e*/ 	.short	0x00ff


	//----- nvinfo : EIATTR_MERCURY_ISA_VERSION
	.align		4
        /*0060*/ 	.byte	0x03, 0x5f
        /*0062*/ 	.short	0x0101


	//----- nvinfo : EIATTR_VRC_CTA_INIT_COUNT
	.align		4
        /*0064*/ 	.byte	0x02, 0x4a
	.zero		1
	.zero		1


	//----- nvinfo : EIATTR_EXIT_INSTR_OFFSETS
	.align		4
        /*0068*/ 	.byte	0x04, 0x1c
        /*006a*/ 	.short	(.L_143 - .L_142)


	//   ....[0]....
.L_142:
        /*006c*/ 	.word	0x00000090


	//   ....[1]....
        /*0070*/ 	.word	0x00000430


	//----- nvinfo : EIATTR_CBANK_PARAM_SIZE
	.align		4
.L_143:
        /*0074*/ 	.byte	0x03, 0x19
        /*0076*/ 	.short	0x001c


	//----- nvinfo : EIATTR_PARAM_CBANK
	.align		4
        /*0078*/ 	.byte	0x04, 0x0a
        /*007a*/ 	.short	(.L_145 - .L_144)
	.align		4
.L_144:
        /*007c*/ 	.word	index@(.nv.constant0._Z17circle_ifft_layerPjPKjiii)
        /*0080*/ 	.short	0x0380
        /*0082*/ 	.short	0x001c


	//----- nvinfo : EIATTR_SW_WAR
	.align		4
.L_145:
        /*0084*/ 	.byte	0x04, 0x36
        /*0086*/ 	.short	(.L_147 - .L_146)
.L_146:
        /*0088*/ 	.word	0x00000008
.L_147:


//--------------------- .nv.info._Z16circle_fft_layerPjPKjiii --------------------------
	.section	.nv.info._Z16circle_fft_layerPjPKjiii,"",@"SHT_CUDA_INFO"
	.sectionflags	@""
	.align	4


	//----- nvinfo : EIATTR_CUDA_API_VERSION
	.align		4
        /*0000*/ 	.byte	0x04, 0x37
        /*0002*/ 	.short	(.L_149 - .L_148)
.L_148:
        /*0004*/ 	.word	0x00000082


	//----- nvinfo : EIATTR_KPARAM_INFO
	.align		4
.L_149:
        /*0008*/ 	.byte	0x04, 0x17
        /*000a*/ 	.short	(.L_151 - .L_150)
.L_150:
        /*000c*/ 	.word	0x00000000
        /*0010*/ 	.short	0x0004
        /*0012*/ 	.short	0x0018
        /*0014*/ 	.byte	0x00, 0xf0, 0x11, 0x00


	//----- nvinfo : EIATTR_KPARAM_INFO
	.align		4
.L_151:
        /*0018*/ 	.byte	0x04, 0x17
        /*001a*/ 	.short	(.L_153 - .L_152)
.L_152:
        /*001c*/ 	.word	0x00000000
        /*0020*/ 	.short	0x0003
        /*0022*/ 	.short	0x0014
        /*0024*/ 	.byte	0x00, 0xf0, 0x11, 0x00


	//----- nvinfo : EIATTR_KPARAM_INFO
	.align		4
.L_153:
        /*0028*/ 	.byte	0x04, 0x17
        /*002a*/ 	.short	(.L_155 - .L_154)
.L_154:
        /*002c*/ 	.word	0x00000000
        /*0030*/ 	.short	0x0002
        /*0032*/ 	.short	0x0010
        /*0034*/ 	.byte	0x00, 0xf0, 0x11, 0x00


	//----- nvinfo : EIATTR_KPARAM_INFO
	.align		4
.L_155:
        /*0038*/ 	.byte	0x04, 0x17
        /*003a*/ 	.short	(.L_157 - .L_156)
.L_156:
        /*003c*/ 	.word	0x00000000
        /*0040*/ 	.short	0x0001
        /*0042*/ 	.short	0x0008
        /*0044*/ 	.byte	0x00, 0xf5, 0x21, 0x00


	//----- nvinfo : EIATTR_KPARAM_INFO
	.align		4
.L_157:
        /*0048*/ 	.byte	0x04, 0x17
        /*004a*/ 	.short	(.L_159 - .L_158)
.L_158:
        /*004c*/ 	.word	0x00000000
        /*0050*/ 	.short	0x0000
        /*0052*/ 	.short	0x0000
        /*0054*/ 	.byte	0x00, 0xf5, 0x21, 0x00


	//----- nvinfo : EIATTR_SPARSE_MMA_MASK
	.align		4
.L_159:
        /*0058*/ 	.byte	0x03, 0x50
        /*005a*/ 	.short	0x0000


	//----- nvinfo : EIATTR_MAXREG_COUNT
	.align		4
        /*005c*/ 	.byte	0x03, 0x1b
        /*005e*/ 	.short	0x00ff


	//----- nvinfo : EIATTR_MERCURY_ISA_VERSION
	.align		4
        /*0060*/ 	.byte	0x03, 0x5f
        /*0062*/ 	.short	0x0101


	//----- nvinfo : EIATTR_VRC_CTA_INIT_COUNT
	.align		4
        /*0064*/ 	.byte	0x02, 0x4a
	.zero		1
	.zero		1


	//----- nvinfo : EIATTR_EXIT_INSTR_OFFSETS
	.align		4
        /*0068*/ 	.byte	0x04, 0x1c
        /*006a*/ 	.short	(.L_161 - .L_160)


	//   ....[0]....
.L_160:
        /*006c*/ 	.word	0x000000c0


	//   ....[1]....
        /*0070*/ 	.word	0x00000460


	//----- nvinfo : EIATTR_CBANK_PARAM_SIZE
	.align		4
.L_161:
        /*0074*/ 	.byte	0x03, 0x19
        /*0076*/ 	.short	0x001c


	//----- nvinfo : EIATTR_PARAM_CBANK
	.align		4
        /*0078*/ 	.byte	0x04, 0x0a
        /*007a*/ 	.short	(.L_163 - .L_162)
	.align		4
.L_162:
        /*007c*/ 	.word	index@(.nv.constant0._Z16circle_fft_layerPjPKjiii)
        /*0080*/ 	.short	0x0380
        /*0082*/ 	.short	0x001c


	//----- nvinfo : EIATTR_SW_WAR
	.align		4
.L_163:
        /*0084*/ 	.byte	0x04, 0x36
        /*0086*/ 	.short	(.L_165 - .L_164)
.L_164:
        /*0088*/ 	.word	0x00000008
.L_165:


//--------------------- .nv.callgraph             --------------------------
	.section	.nv.callgraph,"",@"SHT_CUDA_CALLGRAPH"
	.align	4
	.sectionentsize	8
	.align		4
        /*0000*/ 	.word	0x00000000
	.align		4
        /*0004*/ 	.word	0xffffffff
	.align		4
        /*0008*/ 	.word	0x00000000
	.align		4
        /*000c*/ 	.word	0xfffffffe
	.align		4
        /*0010*/ 	.word	0x00000000
	.align		4
        /*0014*/ 	.word	0xfffffffd
	.align		4
        /*0018*/ 	.word	0x00000000
	.align		4
        /*001c*/ 	.word	0xfffffffc


//--------------------- .text.compute_twiddles    --------------------------
	.section	.text.compute_twiddles,"ax",@progbits
	.align	128
        .global         compute_twiddles
        .type           compute_twiddles,@function
        .size           compute_twiddles,(.L_x_42 - compute_twiddles)
        .other          compute_twiddles,@"STO_CUDA_ENTRY STV_DEFAULT"
compute_twiddles:
.text.compute_twiddles:
[----:B------:R-:W-:Y:S01]  /*0000*/  LDC R1, c[0x0][0x37c] ;  /* 0x0000df00ff017b82 */ /* 0x000fe20000000800 */
[----:B------:R-:W0:Y:S07]  /*0010*/  S2R R3, SR_TID.X ;  /* 0x0000000000037919 */ /* 0x000e2e0000002100 */
[----:B------:R-:W0:Y:S01]  /*0020*/  S2UR UR4, SR_CTAID.X ;  /* 0x00000000000479c3 */ /* 0x000e220000002500 */
[----:B------:R-:W1:Y:S07]  /*0030*/  LDCU UR5, c[0x0][0x390] ;  /* 0x00007200ff0577ac */ /* 0x000e6e0008000800 */
[----:B------:R-:W0:Y:S02]  /*0040*/  LDC R0, c[0x0][0x360] ;  /* 0x0000d800ff007b82 */ /* 0x000e240000000800 */
[----:B0-----:R-:W-:-:S05]  /*0050*/  IMAD R0, R0, UR4, R3 ;  /* 0x0000000400007c24 */ /* 0x001fca000f8e0203 */
[----:B-1----:R-:W-:-:S13]  /*0060*/  ISETP.GE.AND P0, PT, R0, UR5, PT ;  /* 0x0000000500007c0c */ /* 0x002fda000bf06270 */
[----:B------:R-:W-:Y:S05]  /*0070*/  @P0 EXIT ;  /* 0x000000000000094d */ /* 0x000fea0003800000 */
[----:B------:R-:W0:Y:S01]  /*0080*/  LDCU UR5, c[0x0][0x394] ;  /* 0x00007280ff0577ac */ /* 0x000e220008000800 */
[----:B------:R-:W1:Y:S01]  /*0090*/  LDCU UR4, c[0x0][0x388] ;  /* 0x00007100ff0477ac */ /* 0x000e620008000800 */
[----:B------:R-:W2:Y:S01]  /*00a0*/  LDCU.64 UR8, c[0x0][0x358] ;  /* 0x00006b00ff0877ac */ /* 0x000ea20008000a00 */
[----:B0-----:R-:W-:Y:S01]  /*00b0*/  UISETP.GE.AND UP0, UPT, UR5, 0x1, UPT ;  /* 0x000000010500788c */ /* 0x001fe2000bf06270 */
[----:B-1----:R-:W-:-:S08]  /*00c0*/  IMAD.U32 R5, RZ, RZ, UR4 ;  /* 0x00000004ff057e24 */ /* 0x002fd0000f8e00ff */
[----:B--2---:R-:W-:Y:S05]  /*00d0*/  BRA.U !UP0, `(.L_x_0) ;  /* 0x0000000908b87547 */ /* 0x004fea000b800000 */
[----:B------:R-:W0:Y:S01]  /*00e0*/  LDCU UR4, c[0x0][0x38c] ;  /* 0x00007180ff0477ac */ /* 0x000e220008000800 */
[----:B------:R-:W-:Y:S02]  /*00f0*/  UISETP.GE.U32.AND UP0, UPT, UR5, 0x4, UPT ;  /* 0x000000040500788c */ /* 0x000fe4000bf06070 */
[----:B------:R-:W-:Y:S01]  /*0100*/  ULOP3.LUT UR6, UR5, 0x3, URZ, 0xc0, !UPT ;  /* 0x0000000305067892 */ /* 0x000fe2000f8ec0ff */
[----:B0-----:R-:W-:Y:S01]  /*0110*/  IMAD.U32 R2, RZ, RZ, UR4 ;  /* 0x00000004ff027e24 */ /* 0x001fe2000f8e00ff */
[----:B------:R-:W-:-:S05]  /*0120*/  UMOV UR4, URZ ;  /* 0x000000ff00047c82 */ /* 0x000fca0008000000 */
[----:B------:R-:W-:Y:S05]  /*0130*/  BRA.U !UP0, `(.L_x_1) ;  /* 0x0000000908047547 */ /* 0x000fea000b800000 */
[----:B------:R-:W-:-:S03]  /*0140*/  ULOP3.LUT UR4, UR5, 0x7ffffffc, URZ, 0xc0, !UPT ;  /* 0x7ffffffc05047892 */ /* 0x000fc6000f8ec0ff */
[----:B------:R-:W-:Y:S01]  /*0150*/  UMOV UR5, URZ ;  /* 0x000000ff00057c82 */ /* 0x000fe20008000000 */
[----:B------:R-:W-:-:S12]  /*0160*/  UIADD3 UR7, UPT, UPT, -UR4, URZ, URZ ;  /* 0x000000ff04077290 */ /* 0x000fd8000fffe1ff */
.L_x_10:
[----:B------:R-:W-:Y:S01]  /*0170*/  SHF.R.U32.HI R4, RZ, UR5, R0 ;  /* 0x00000005ff047c19 */ /* 0x000fe20008011600 */
[----:B------:R-:W-:Y:S01]  /*0180*/  UIADD3 UR7, UPT, UPT, UR7, 0x4, URZ ;  /* 0x0000000407077890 */ /* 0x000fe2000fffe0ff */
[----:B------:R-:W-:Y:S02]  /*0190*/  BSSY.RECONVERGENT B0, `(.L_x_2) ;  /* 0x0000022000007945 */ /* 0x000fe40003800200 */
[C---:B------:R-:W-:Y:S01]  /*01a0*/  LOP3.LUT R3, R4.reuse, 0x1, RZ, 0xc0, !PT ;  /* 0x0000000104037812 */ /* 0x040fe200078ec0ff */
[----:B------:R-:W-:Y:S01]  /*01b0*/  UISETP.NE.AND UP0, UPT, UR7, URZ, UPT ;  /* 0x000000ff0700728c */ /* 0x000fe2000bf05270 */
[C---:B------:R-:W-:Y:S02]  /*01c0*/  LOP3.LUT P0, RZ, R4.reuse, 0x2, RZ, 0xc0, !PT ;  /* 0x0000000204ff7812 */ /* 0x040fe4000780c0ff */
[----:B------:R-:W-:Y:S02]  /*01d0*/  ISETP.NE.U32.AND P3, PT, R3, 0x1, PT ;  /* 0x000000010300780c */ /* 0x000fe40003f65070 */
[----:B------:R-:W-:-:S02]  /*01e0*/  LOP3.LUT P1, RZ, R4, 0x4, RZ, 0xc0, !PT ;  /* 0x0000000404ff7812 */ /* 0x000fc4000782c0ff */
[----:B------:R-:W-:-:S09]  /*01f0*/  LOP3.LUT P2, RZ, R4, 0x8, RZ, 0xc0, !PT ;  /* 0x0000000804ff7812 */ /* 0x000fd2000784c0ff */
[----:B------:R-:W-:Y:S05]  /*0200*/  @P3 BRA `(.L_x_3) ;  /* 0x0000000000683947 */ /* 0x000fea0003800000 */
[----:B------:R-:W-:-:S04]  /*0210*/  IMAD.WIDE.U32 R6, R2, R5, RZ ;  /* 0x0000000502067225 */ /* 0x000fc800078e00ff */
[----:B------:R-:W-:Y:S01]  /*0220*/  IMAD.WIDE.U32 R4, R5, R5, RZ ;  /* 0x0000000505047225 */ /* 0x000fe200078e00ff */
[C---:B------:R-:W-:Y:S02]  /*0230*/  LOP3.LUT R8, R6.reuse, 0x7fffffff, RZ, 0xc0, !PT ;  /* 0x7fffffff06087812 */ /* 0x040fe400078ec0ff */
[----:B------:R-:W-:Y:S01]  /*0240*/  SHF.R.U64 R7, R6, 0x1f, R7 ;  /* 0x0000001f06077819 */ /* 0x000fe20000001207 */
[----:B------:R-:W-:Y:S01]  /*0250*/  IMAD.WIDE.U32 R2, R2, R2, RZ ;  /* 0x0000000202027225 */ /* 0x000fe200078e00ff */
[C---:B------:R-:W-:Y:S02]  /*0260*/  LOP3.LUT R6, R4.reuse, 0x7ffffffd, RZ, 0xc0, !PT ;  /* 0x7ffffffd04067812 */ /* 0x040fe400078ec0ff */
[----:B------:R-:W-:Y:S02]  /*0270*/  SHF.R.U64 R5, R4, 0x1f, R5 ;  /* 0x0000001f04057819 */ /* 0x000fe40000001205 */
[C---:B------:R-:W-:Y:S02]  /*0280*/  LOP3.LUT R4, R2.reuse, 0x7ffffffd, RZ, 0xc0, !PT ;  /* 0x7ffffffd02047812 */ /* 0x040fe400078ec0ff */
[----:B------:R-:W-:Y:S01]  /*0290*/  SHF.R.U64 R3, R2, 0x1f, R3 ;  /* 0x0000001f02037819 */ /* 0x000fe20000001203 */
[----:B------:R-:W-:-:S02]  /*02a0*/  IMAD.IADD R2, R8, 0x1, R7 ;  /* 0x0000000108027824 */ /* 0x000fc400078e0207 */
[----:B------:R-:W-:Y:S02]  /*02b0*/  IMAD.IADD R6, R6, 0x1, R5 ;  /* 0x0000000106067824 */ /* 0x000fe400078e0205 */
[----:B------:R-:W-:Y:S01]  /*02c0*/  IMAD.IADD R3, R4, 0x1, R3 ;  /* 0x0000000104037824 */ /* 0x000fe200078e0203 */
[----:B------:R-:W-:Y:S02]  /*02d0*/  ISETP.GT.U32.AND P5, PT, R2, 0x7ffffffe, PT ;  /* 0x7ffffffe0200780c */ /* 0x000fe40003fa4070 */
[----:B------:R-:W-:Y:S02]  /*02e0*/  ISETP.GT.U32.AND P3, PT, R6, 0x7ffffffe, PT ;  /* 0x7ffffffe0600780c */ /* 0x000fe40003f64070 */
[----:B------:R-:W-:-:S09]  /*02f0*/  ISETP.GT.U32.AND P4, PT, R3, 0x7ffffffe, PT ;  /* 0x7ffffffe0300780c */ /* 0x000fd20003f84070 */
[----:B------:R-:W-:Y:S02]  /*0300*/  @P5 VIADD R2, R2, 0x80000001 ;  /* 0x8000000102025836 */ /* 0x000fe40000000000 */
[----:B------:R-:W-:Y:S02]  /*0310*/  @P3 VIADD R6, R6, 0x80000001 ;  /* 0x8000000106063836 */ /* 0x000fe40000000000 */
[----:B------:R-:W-:Y:S02]  /*0320*/  IMAD.SHL.U32 R4, R2, 0x2, RZ ;  /* 0x0000000202047824 */ /* 0x000fe400078e00ff */
[----:B------:R-:W-:-:S03]  /*0330*/  @P4 VIADD R3, R3, 0x80000001 ;  /* 0x8000000103034836 */ /* 0x000fc60000000000 */
[----:B------:R-:W-:Y:S02]  /*0340*/  LOP3.LUT R5, R4, 0x7ffffffe, RZ, 0xc0, !PT ;  /* 0x7ffffffe04057812 */ /* 0x000fe400078ec0ff */
[----:B------:R-:W-:Y:S02]  /*0350*/  ISETP.GE.U32.AND P4, PT, R6, R3, PT ;  /* 0x000000030600720c */ /* 0x000fe40003f86070 */
[----:B------:R-:W-:-:S04]  /*0360*/  LEA.HI R2, R2, R5, RZ, 0x2 ;  /* 0x0000000502027211 */ /* 0x000fc800078f10ff */
[----:B------:R-:W-:-:S07]  /*0370*/  ISETP.GT.U32.AND P3, PT, R2, 0x7ffffffe, PT ;  /* 0x7ffffffe0200780c */ /* 0x000fce0003f64070 */
[----:B------:R-:W-:-:S04]  /*0380*/  @!P4 VIADD R6, R6, 0x7fffffff ;  /* 0x7fffffff0606c836 */ /* 0x000fc80000000000 */
[----:B------:R-:W-:Y:S02]  /*0390*/  IMAD.IADD R5, R6, 0x1, -R3 ;  /* 0x0000000106057824 */ /* 0x000fe400078e0a03 */
[----:B------:R-:W-:-:S07]  /*03a0*/  @P3 VIADD R2, R2, 0x80000001 ;  /* 0x8000000102023836 */ /* 0x000fce0000000000 */
.L_x_3:
[----:B------:R-:W-:Y:S05]  /*03b0*/  BSYNC.RECONVERGENT B0 ;  /* 0x0000000000007941 */ /* 0x000fea0003800200 */
.L_x_2:
[----:B------:R-:W-:Y:S04]  /*03c0*/  BSSY.RECONVERGENT B0, `(.L_x_4) ;  /* 0x000001c000007945 */ /* 0x000fe80003800200 */
[----:B------:R-:W-:Y:S05]  /*03d0*/  @!P0 BRA `(.L_x_5) ;  /* 0x0000000000688947 */ /* 0x000fea0003800000 */
        /* <DEDUP_REMOVED lines=26> */
.L_x_5:
[----:B------:R-:W-:Y:S05]  /*0580*/  BSYNC.RECONVERGENT B0 ;  /* 0x0000000000007941 */ /* 0x000fea0003800200 */
.L_x_4:
        /* <DEDUP_REMOVED lines=28> */
.L_x_7:
[----:B------:R-:W-:Y:S05]  /*0750*/  BSYNC.RECONVERGENT B0 ;  /* 0x0000000000007941 */ /* 0x000fea0003800200 */
.L_x_6:
        /* <DEDUP_REMOVED lines=28> */
.L_x_9:
[----:B------:R-:W-:Y:S05]  /*0920*/  BSYNC.RECONVERGENT B0 ;  /* 0x0000000000007941 */ /* 0x000fea0003800200 */
.L_x_8:
[----:B------:R-:W-:Y:S01]  /*0930*/  UIADD3 UR5, UPT, UPT, UR5, 0x4, URZ ;  /* 0x0000000405057890 */ /* 0x000fe2000fffe0ff */
[----:B------:R-:W-:Y:S11]  /*0940*/  BRA.U UP0, `(.L_x_10) ;  /* 0xfffffff900087547 */ /* 0x000ff6000b83ffff */
.L_x_1:
[----:B------:R-:W-:-:S09]  /*0950*/  UISETP.NE.AND UP0, UPT, UR6, URZ, UPT ;  /* 0x000000ff0600728c */ /* 0x000fd2000bf05270 */
[----:B------:R-:W-:Y:S05]  /*0960*/  BRA.U !UP0, `(.L_x_0) ;  /* 0x0000000108947547 */ /* 0x000fea000b800000 */
[----:B------:R-:W-:-:S12]  /*0970*/  UIADD3 UR5, UPT, UPT, -UR6, URZ, URZ ;  /* 0x000000ff06057290 */ /* 0x000fd8000fffe1ff */
.L_x_13:
[----:B------:R-:W-:Y:S01]  /*0980*/  SHF.R.U32.HI R3, RZ, UR4, R0 ;  /* 0x00000004ff037c19 */ /* 0x000fe20008011600 */
[----:B------:R-:W-:Y:S01]  /*0990*/  UIADD3 UR5, UPT, UPT, UR5, 0x1, URZ ;  /* 0x0000000105057890 */ /* 0x000fe2000fffe0ff */
[----:B------:R-:W-:Y:S01]  /*09a0*/  BSSY.RECONVERGENT B0, `(.L_x_11) ;  /* 0x0000020000007945 */ /* 0x000fe20003800200 */
[----:B------:R-:W-:Y:S01]  /*09b0*/  UIADD3 UR4, UPT, UPT, UR4, 0x1, URZ ;  /* 0x0000000104047890 */ /* 0x000fe2000fffe0ff */
[----:B------:R-:W-:Y:S01]  /*09c0*/  LOP3.LUT R3, R3, 0x1, RZ, 0xc0, !PT ;  /* 0x0000000103037812 */ /* 0x000fe200078ec0ff */
[----:B------:R-:W-:-:S03]  /*09d0*/  UISETP.NE.AND UP0, UPT, UR5, URZ, UPT ;  /* 0x000000ff0500728c */ /* 0x000fc6000bf05270 */
[----:B------:R-:W-:-:S13]  /*09e0*/  ISETP.NE.U32.AND P0, PT, R3, 0x1, PT ;  /* 0x000000010300780c */ /* 0x000fda0003f05070 */
        /* <DEDUP_REMOVED lines=27> */
.L_x_12:
[----:B------:R-:W-:Y:S05]  /*0ba0*/  BSYNC.RECONVERGENT B0 ;  /* 0x0000000000007941 */ /* 0x000fea0003800200 */
.L_x_11:
[----:B------:R-:W-:Y:S05]  /*0bb0*/  BRA.U UP0, `(.L_x_13) ;  /* 0xfffffffd00707547 */ /* 0x000fea000b83ffff */
.L_x_0:
[----:B------:R-:W0:Y:S02]  /*0bc0*/  LDC.64 R2, c[0x0][0x380] ;  /* 0x0000e000ff027b82 */ /* 0x000e240000000a00 */
[----:B0-----:R-:W-:-:S05]  /*0bd0*/  IMAD.WIDE R2, R0, 0x4, R2 ;  /* 0x0000000400027825 */ /* 0x001fca00078e0202 */
[----:B------:R-:W-:Y:S01]  /*0be0*/  STG.E desc[UR8][R2.64], R5 ;  /* 0x0000000502007986 */ /* 0x000fe2000c101908 */
[----:B------:R-:W-:Y:S05]  /*0bf0*/  EXIT ;  /* 0x000000000000794d */ /* 0x000fea0003800000 */
.L_x_14:
[----:B------:R-:W-:-:S00]  /*0c00*/  BRA `(.L_x_14) ;  /* 0xfffffffc00fc7947 */ /* 0x000fc0000383ffff */
[----:B------:R-:W-:-:S00]  /*0c10*/  NOP ;  /* 0x0000000000007918 */ /* 0x000fc00000000000 */
        /* <DEDUP_REMOVED lines=14> */
.L_x_42:


//--------------------- .text.circle_ifft_complete --------------------------
	.section	.text.circle_ifft_complete,"ax",@progbits
	.align	128
        .global         circle_ifft_complete
        .type           circle_ifft_complete,@function
        .size           circle_ifft_complete,(.L_x_43 - circle_ifft_complete)
        .other          circle_ifft_complete,@"STO_CUDA_ENTRY STV_DEFAULT"
circle_ifft_complete:
.text.circle_ifft_complete:
[----:B------:R-:W-:Y:S01]  /*0000*/  LDC R1, c[0x0][0x37c] ;  /* 0x0000df00ff017b82 */ /* 0x000fe20000000800 */
[----:B------:R-:W0:Y:S07]  /*0010*/  S2R R0, SR_TID.X ;  /* 0x0000000000007919 */ /* 0x000e2e0000002100 */
[----:B------:R-:W0:Y:S01]  /*0020*/  S2UR UR5, SR_CTAID.X ;  /* 0x00000000000579c3 */ /* 0x000e220000002500 */
[----:B------:R-:W1:Y:S07]  /*0030*/  LDCU UR4, c[0x0][0x390] ;  /* 0x00007200ff0477ac */ /* 0x000e6e0008000800 */
[----:B------:R-:W0:Y:S01]  /*0040*/  LDC R7, c[0x0][0x360] ;  /* 0x0000d800ff077b82 */ /* 0x000e220000000800 */
[----:B-1----:R-:W-:-:S04]  /*0050*/  ULEA.HI UR4, UR4, UR4, URZ, 0x1 ;  /* 0x0000000404047291 */ /* 0x002fc8000f8f08ff */
[----:B------:R-:W-:Y:S01]  /*0060*/  USHF.R.S32.HI UR4, URZ, 0x1, UR4 ;  /* 0x00000001ff047899 */ /* 0x000fe20008011404 */
[----:B0-----:R-:W-:-:S05]  /*0070*/  IMAD R7, R7, UR5, R0 ;  /* 0x0000000507077c24 */ /* 0x001fca000f8e0200 */
[----:B------:R-:W-:-:S13]  /*0080*/  ISETP.GE.AND P0, PT, R7, UR4, PT ;  /* 0x0000000407007c0c */ /* 0x000fda000bf06270 */
[----:B------:R-:W-:Y:S05]  /*0090*/  @P0 EXIT ;  /* 0x000000000000094d */ /* 0x000fea0003800000 */
[----:B------:R-:W0:Y:S01]  /*00a0*/  LDC.64 R4, c[0x0][0x380] ;  /* 0x0000e000ff047b82 */ /* 0x000e220000000a00 */
[----:B------:R-:W1:Y:S01]  /*00b0*/  LDCU.64 UR4, c[0x0][0x358] ;  /* 0x00006b00ff0477ac */ /* 0x000e620008000a00 */
[----:B------:R-:W-:-:S06]  /*00c0*/  IMAD.SHL.U32 R9, R7, 0x2, RZ ;  /* 0x0000000207097824 */ /* 0x000fcc00078e00ff */
[----:B------:R-:W2:Y:S01]  /*00d0*/  LDC.64 R2, c[0x0][0x388] ;  /* 0x0000e200ff027b82 */ /* 0x000ea20000000a00 */
[----:B0-----:R-:W-:-:S05]  /*00e0*/  IMAD.WIDE R4, R9, 0x4, R4 ;  /* 0x0000000409047825 */ /* 0x001fca00078e0204 */
[----:B-1----:R-:W3:Y:S04]  /*00f0*/  LDG.E R0, desc[UR4][R4.64] ;  /* 0x0000000404007981 */ /* 0x002ee8000c1e1900 */
[----:B------:R-:W3:Y:S01]  /*0100*/  LDG.E R9, desc[UR4][R4.64+0x4] ;  /* 0x0000040404097981 */ /* 0x000ee2000c1e1900 */
[----:B--2---:R-:W-:-:S06]  /*0110*/  IMAD.WIDE R2, R7, 0x4, R2 ;  /* 0x0000000407027825 */ /* 0x004fcc00078e0202 */
[----:B------:R-:W2:Y:S01]  /*0120*/  LDG.E.CONSTANT R2, desc[UR4][R2.64] ;  /* 0x0000000402027981 */ /* 0x000ea2000c1e9900 */
[CC--:B---3--:R-:W-:Y:S02]  /*0130*/  ISETP.GE.U32.AND P0, PT, R0.reuse, R9.reuse, PT ;  /* 0x000000090000720c */ /* 0x0c8fe40003f06070 */
[----:B------:R-:W-:-:S11]  /*0140*/  IADD3 R11, PT, PT, R0, R9, RZ ;  /* 0x00000009000b7210 */ /* 0x000fd60007ffe0ff */
[----:B------:R-:W-:Y:S01]  /*0150*/  @!P0 VIADD R0, R0, 0x7fffffff ;  /* 0x7fffffff00008836 */ /* 0x000fe20000000000 */
[----:B------:R-:W-:-:S04]  /*0160*/  ISETP.GT.U32.AND P0, PT, R11, 0x7ffffffe, PT ;  /* 0x7ffffffe0b00780c */ /* 0x000fc80003f04070 */
[----:B------:R-:W-:-:S05]  /*0170*/  IADD3 R7, PT, PT, -R9, R0, RZ ;  /* 0x0000000009077210 */ /* 0x000fca0007ffe1ff */
[----:B--2---:R-:W-:-:S04]  /*0180*/  IMAD.WIDE.U32 R6, R7, R2, RZ ;  /* 0x0000000207067225 */ /* 0x004fc800078e00ff */
[----:B------:R-:W-:Y:S02]  /*0190*/  @P0 IADD3 R11, PT, PT, R11, -0x7fffffff, RZ ;  /* 0x800000010b0b0810 */ /* 0x000fe40007ffe0ff */
[C---:B------:R-:W-:Y:S02]  /*01a0*/  LOP3.LUT R0, R6.reuse, 0x7fffffff, RZ, 0xc0, !PT ;  /* 0x7fffffff06007812 */ /* 0x040fe400078ec0ff */
[----:B------:R-:W-:Y:S01]  /*01b0*/  SHF.R.U64 R7, R6, 0x1f, R7 ;  /* 0x0000001f06077819 */ /* 0x000fe20000001207 */
[----:B------:R-:W-:Y:S04]  /*01c0*/  STG.E desc[UR4][R4.64], R11 ;  /* 0x0000000b04007986 */ /* 0x000fe8000c101904 */
[----:B------:R-:W-:-:S05]  /*01d0*/  IMAD.IADD R7, R0, 0x1, R7 ;  /* 0x0000000100077824 */ /* 0x000fca00078e0207 */
[----:B------:R-:W-:-:S13]  /*01e0*/  ISETP.GT.U32.AND P1, PT, R7, 0x7ffffffe, PT ;  /* 0x7ffffffe0700780c */ /* 0x000fda0003f24070 */
[----:B------:R-:W-:-:S05]  /*01f0*/  @P1 VIADD R7, R7, 0x80000001 ;  /* 0x8000000107071836 */ /* 0x000fca0000000000 */
[----:B------:R-:W-:Y:S01]  /*0200*/  STG.E desc[UR4][R4.64+0x4], R7 ;  /* 0x0000040704007986 */ /* 0x000fe2000c101904 */
[----:B------:R-:W-:Y:S05]  /*0210*/  EXIT ;  /* 0x000000000000794d */ /* 0x000fea0003800000 */
.L_x_15:
        /* <DEDUP_REMOVED lines=14> */
.L_x_43:


//--------------------- .text.circle_fft_complete --------------------------
	.section	.text.circle_fft_complete,"ax",@progbits
	.align	128
        .global         circle_fft_complete
        .type           circle_fft_complete,@function
        .size           circle_fft_complete,(.L_x_44 - circle_fft_complete)
        .other          circle_fft_complete,@"STO_CUDA_ENTRY STV_DEFAULT"
circle_fft_complete:
.text.circle_fft_complete:
[----:B------:R-:W-:Y:S01]  /*0000*/  LDC R1, c[0x0][0x37c] ;  /* 0x0000df00ff017b82 */ /* 0x000fe20000000800 */
[----:B------:R-:W0:Y:S07]  /*0010*/  S2R R3, SR_TID.X ;  /* 0x0000000000037919 */ /* 0x000e2e0000002100 */
[----:B------:R-:W1:Y:S08]  /*0020*/  LDC R5, c[0x0][0x390] ;  /* 0x0000e400ff057b82 */ /* 0x000e700000000800 */
[----:B------:R-:W0:Y:S08]  /*0030*/  S2UR UR4, SR_CTAID.X ;  /* 0x00000000000479c3 */ /* 0x000e300000002500 */
[----:B------:R-:W0:Y:S01]  /*0040*/  LDC R0, c[0x0][0x360] ;  /* 0x0000d800ff007b82 */ /* 0x000e220000000800 */
[----:B-1----:R-:W-:-:S04]  /*0050*/  LEA.HI R5, R5, R5, RZ, 0x1 ;  /* 0x0000000505057211 */ /* 0x002fc800078f08ff */
[----:B------:R-:W-:Y:S01]  /*0060*/  SHF.R.S32.HI R5, RZ, 0x1, R5 ;  /* 0x00000001ff057819 */ /* 0x000fe20000011405 */
[----:B0-----:R-:W-:-:S05]  /*0070*/  IMAD R0, R0, UR4, R3 ;  /* 0x0000000400007c24 */ /* 0x001fca000f8e0203 */
[----:B------:R-:W-:-:S13]  /*0080*/  ISETP.GE.AND P0, PT, R0, R5, PT ;  /* 0x000000050000720c */ /* 0x000fda0003f06270 */
[----:B------:R-:W-:Y:S05]  /*0090*/  @P0 EXIT ;  /* 0x000000000000094d */ /* 0x000fea0003800000 */
[-C--:B------:R-:W-:Y:S01]  /*00a0*/  IABS R7, R5.reuse ;  /* 0x0000000500077213 */ /* 0x080fe20000000000 */
[----:B------:R-:W0:Y:S01]  /*00b0*/  LDCU.64 UR4, c[0x0][0x358] ;  /* 0x00006b00ff0477ac */ /* 0x000e220008000a00 */
[----:B------:R-:W-:Y:S02]  /*00c0*/  IABS R8, R0 ;  /* 0x0000000000087213 */ /* 0x000fe40000000000 */
[----:B------:R-:W1:Y:S01]  /*00d0*/  I2F.RP R4, R7 ;  /* 0x0000000700047306 */ /* 0x000e620000209400 */
[----:B------:R-:W-:-:S07]  /*00e0*/  IABS R10, R5 ;  /* 0x00000005000a7213 */ /* 0x000fce0000000000 */
[----:B-1----:R-:W1:Y:S02]  /*00f0*/  MUFU.RCP R4, R4 ;  /* 0x0000000400047308 */ /* 0x002e640000001000 */
[----:B-1----:R-:W-:Y:S02]  /*0100*/  VIADD R2, R4, 0xffffffe ;  /* 0x0ffffffe04027836 */ /* 0x002fe40000000000 */
[----:B------:R-:W-:-:S04]  /*0110*/  IMAD.MOV R4, RZ, RZ, -R10 ;  /* 0x000000ffff047224 */ /* 0x000fc800078e0a0a */
[----:B------:R1:W2:Y:S02]  /*0120*/  F2I.FTZ.U32.TRUNC.NTZ R3, R2 ;  /* 0x0000000200037305 */ /* 0x0002a4000021f000 */
[----:B-1----:R-:W-:Y:S02]  /*0130*/  HFMA2 R2, -RZ, RZ, 0, 0 ;  /* 0x00000000ff027431 */ /* 0x002fe400000001ff */
[----:B--2---:R-:W-:-:S04]  /*0140*/  IMAD.MOV R6, RZ, RZ, -R3 ;  /* 0x000000ffff067224 */ /* 0x004fc800078e0a03 */
[----:B------:R-:W-:Y:S02]  /*0150*/  IMAD R9, R6, R7, RZ ;  /* 0x0000000706097224 */ /* 0x000fe400078e02ff */
[----:B------:R-:W-:Y:S02]  /*0160*/  IMAD.MOV.U32 R6, RZ, RZ, R8 ;  /* 0x000000ffff067224 */ /* 0x000fe400078e0008 */
[----:B------:R-:W-:-:S06]  /*0170*/  IMAD.HI.U32 R3, R3, R9, R2 ;  /* 0x0000000903037227 */ /* 0x000fcc00078e0002 */
[----:B------:R-:W-:-:S04]  /*0180*/  IMAD.HI.U32 R3, R3, R6, RZ ;  /* 0x0000000603037227 */ /* 0x000fc800078e00ff */
[----:B------:R-:W-:-:S05]  /*0190*/  IMAD R2, R3, R4, R6 ;  /* 0x0000000403027224 */ /* 0x000fca00078e0206 */
[----:B------:R-:W-:-:S13]  /*01a0*/  ISETP.GT.U32.AND P2, PT, R7, R2, PT ;  /* 0x000000020700720c */ /* 0x000fda0003f44070 */
[----:B------:R-:W-:Y:S01]  /*01b0*/  @!P2 IMAD.IADD R2, R2, 0x1, -R7 ;  /* 0x000000010202a824 */ /* 0x000fe200078e0a07 */
[----:B------:R-:W-:Y:S02]  /*01c0*/  @!P2 IADD3 R3, PT, PT, R3, 0x1, RZ ;  /* 0x000000010303a810 */ /* 0x000fe40007ffe0ff */
[----:B------:R-:W-:Y:S02]  /*01d0*/  ISETP.NE.AND P2, PT, R5, RZ, PT ;  /* 0x000000ff0500720c */ /* 0x000fe40003f45270 */
[----:B------:R-:W-:Y:S02]  /*01e0*/  ISETP.GE.U32.AND P0, PT, R2, R7, PT ;  /* 0x000000070200720c */ /* 0x000fe40003f06070 */
[----:B------:R-:W-:Y:S01]  /*01f0*/  LOP3.LUT R2, R0, R5, RZ, 0x3c, !PT ;  /* 0x0000000500027212 */ /* 0x000fe200078e3cff */
[----:B------:R-:W1:Y:S03]  /*0200*/  LDC.64 R6, c[0x0][0x388] ;  /* 0x0000e200ff067b82 */ /* 0x000e660000000a00 */
[----:B------:R-:W-:-:S07]  /*0210*/  ISETP.GE.AND P1, PT, R2, RZ, PT ;  /* 0x000000ff0200720c */ /* 0x000fce0003f26270 */
[----:B------:R-:W-:-:S04]  /*0220*/  @P0 VIADD R3, R3, 0x1 ;  /* 0x0000000103030836 */ /* 0x000fc80000000000 */
[----:B------:R-:W-:Y:S02]  /*0230*/  IMAD.MOV.U32 R4, RZ, RZ, R3 ;  /* 0x000000ffff047224 */ /* 0x000fe400078e0003 */
[----:B------:R-:W2:Y:S03]  /*0240*/  LDC.64 R2, c[0x0][0x380] ;  /* 0x0000e000ff027b82 */ /* 0x000ea60000000a00 */
[----:B------:R-:W-:Y:S02]  /*0250*/  @!P1 IADD3 R4, PT, PT, -R4, RZ, RZ ;  /* 0x000000ff04049210 */ /* 0x000fe40007ffe1ff */
[----:B------:R-:W-:-:S05]  /*0260*/  @!P2 LOP3.LUT R4, RZ, R5, RZ, 0x33, !PT ;  /* 0x00000005ff04a212 */ /* 0x000fca00078e33ff */
[----:B------:R-:W-:Y:S02]  /*0270*/  IMAD R9, R5, R4, RZ ;  /* 0x0000000405097224 */ /* 0x000fe400078e02ff */
[----:B-1----:R-:W-:-:S04]  /*0280*/  IMAD.WIDE R6, R4, 0x4, R6 ;  /* 0x0000000404067825 */ /* 0x002fc800078e0206 */
[----:B------:R-:W-:Y:S02]  /*0290*/  IMAD.IADD R0, R0, 0x1, -R9 ;  /* 0x0000000100007824 */ /* 0x000fe400078e0a09 */
[----:B0-----:R-:W3:Y:S02]  /*02a0*/  LDG.E.CONSTANT R6, desc[UR4][R6.64] ;  /* 0x0000000406067981 */ /* 0x001ee4000c1e9900 */
[----:B------:R-:W-:-:S04]  /*02b0*/  IMAD R9, R9, 0x2, R0 ;  /* 0x0000000209097824 */ /* 0x000fc800078e0200 */
[----:B--2---:R-:W-:-:S05]  /*02c0*/  IMAD.WIDE R2, R9, 0x4, R2 ;  /* 0x0000000409027825 */ /* 0x004fca00078e0202 */
[----:B------:R-:W2:Y:S01]  /*02d0*/  LDG.E R0, desc[UR4][R2.64] ;  /* 0x0000000402007981 */ /* 0x000ea2000c1e1900 */
[----:B------:R-:W-:-:S05]  /*02e0*/  IMAD.WIDE R4, R5, 0x4, R2 ;  /* 0x0000000405047825 */ /* 0x000fca00078e0202 */
[----:B------:R-:W3:Y:S02]  /*02f0*/  LDG.E R9, desc[UR4][R4.64] ;  /* 0x0000000404097981 */ /* 0x000ee4000c1e1900 */
[----:B---3--:R-:W-:-:S03]  /*0300*/  IMAD.WIDE.U32 R8, R9, R6, RZ ;  /* 0x0000000609087225 */ /* 0x008fc600078e00ff */
[C---:B------:R-:W-:Y:S02]  /*0310*/  LOP3.LUT R10, R8.reuse, 0x7fffffff, RZ, 0xc0, !PT ;  /* 0x7fffffff080a7812 */ /* 0x040fe400078ec0ff */
[----:B------:R-:W-:-:S04]  /*0320*/  SHF.R.U64 R9, R8, 0x1f, R9 ;  /* 0x0000001f08097819 */ /* 0x000fc80000001209 */
[----:B------:R-:W-:-:S04]  /*0330*/  IADD3 R9, PT, PT, R10, R9, RZ ;  /* 0x000000090a097210 */ /* 0x000fc80007ffe0ff */
[----:B------:R-:W-:-:S13]  /*0340*/  ISETP.GT.U32.AND P0, PT, R9, 0x7ffffffe, PT ;  /* 0x7ffffffe0900780c */ /* 0x000fda0003f04070 */
[----:B------:R-:W-:-:S04]  /*0350*/  @P0 VIADD R9, R9, 0x80000001 ;  /* 0x8000000109090836 */ /* 0x000fc80000000000 */
[----:B--2---:R-:W-:-:S05]  /*0360*/  IMAD.IADD R11, R0, 0x1, R9 ;  /* 0x00000001000b7824 */ /* 0x004fca00078e0209 */
[----:B------:R-:W-:Y:S02]  /*0370*/  ISETP.GT.U32.AND P0, PT, R11, 0x7ffffffe, PT ;  /* 0x7ffffffe0b00780c */ /* 0x000fe40003f04070 */
[C---:B------:R-:W-:Y:S02]  /*0380*/  IADD3 R7, PT, PT, R0.reuse, 0x7fffffff, RZ ;  /* 0x7fffffff00077810 */ /* 0x040fe40007ffe0ff */
[----:B------:R-:W-:-:S04]  /*0390*/  ISETP.GE.U32.AND P1, PT, R0, R9, PT ;  /* 0x000000090000720c */ /* 0x000fc80003f26070 */
[----:B------:R-:W-:-:S04]  /*03a0*/  SEL R0, R7, R0, !P1 ;  /* 0x0000000007007207 */ /* 0x000fc80004800000 */
[----:B------:R-:W-:Y:S01]  /*03b0*/  IADD3 R9, PT, PT, -R9, R0, RZ ;  /* 0x0000000009097210 */ /* 0x000fe20007ffe1ff */
[----:B------:R-:W-:-:S05]  /*03c0*/  @P0 VIADD R11, R11, 0x80000001 ;  /* 0x800000010b0b0836 */ /* 0x000fca0000000000 */
[----:B------:R-:W-:Y:S04]  /*03d0*/  STG.E desc[UR4][R2.64], R11 ;  /* 0x0000000b02007986 */ /* 0x000fe8000c101904 */
[----:B------:R-:W-:Y:S01]  /*03e0*/  STG.E desc[UR4][R4.64], R9 ;  /* 0x0000000904007986 */ /* 0x000fe2000c101904 */
[----:B------:R-:W-:Y:S05]  /*03f0*/  EXIT ;  /* 0x000000000000794d */ /* 0x000fea0003800000 */
.L_x_16:
        /* <DEDUP_REMOVED lines=16> */
.L_x_44:


//--------------------- .text._Z19bit_reverse_permutePjii --------------------------
	.section	.text._Z19bit_reverse_permutePjii,"ax",@progbits
	.align	128
        .global         _Z19bit_reverse_permutePjii
        .type           _Z19bit_reverse_permutePjii,@function
        .size           _Z19bit_reverse_permutePjii,(.L_x_45 - _Z19bit_reverse_permutePjii)
        .other          _Z19bit_reverse_permutePjii,@"STO_CUDA_ENTRY STV_DEFAULT"
_Z19bit_reverse_permutePjii:
.text._Z19bit_reverse_permutePjii:
        /* <DEDUP_REMOVED lines=9> */
[----:B------:R-:W-:Y:S01]  /*0090*/  IMAD.MOV.U32 R5, RZ, RZ, RZ ;  /* 0x000000ffff057224 */ /* 0x000fe200078e00ff */
[----:B0-----:R-:W-:-:S09]  /*00a0*/  UISETP.GE.AND UP0, UPT, UR5, 0x1, UPT ;  /* 0x000000010500788c */ /* 0x001fd2000bf06270 */
[----:B------:R-:W-:Y:S05]  /*00b0*/  BRA.U !UP0, `(.L_x_17) ;  /* 0x0000000508cc7547 */ /* 0x000fea000b800000 */
[----:B------:R-:W-:Y:S01]  /*00c0*/  UISETP.GE.U32.AND UP0, UPT, UR5, 0x4, UPT ;  /* 0x000000040500788c */ /* 0x000fe2000bf06070 */
[----:B------:R-:W-:Y:S01]  /*00d0*/  IMAD.MOV.U32 R5, RZ, RZ, RZ ;  /* 0x000000ffff057224 */ /* 0x000fe200078e00ff */
[----:B------:R-:W-:Y:S01]  /*00e0*/  ULOP3.LUT UR4, UR5, 0x3, URZ, 0xc0, !UPT ;  /* 0x0000000305047892 */ /* 0x000fe2000f8ec0ff */
[----:B------:R-:W-:-:S06]  /*00f0*/  IMAD.MOV.U32 R2, RZ, RZ, R0 ;  /* 0x000000ffff027224 */ /* 0x000fcc00078e0000 */
[----:B------:R-:W-:Y:S05]  /*0100*/  BRA.U !UP0, `(.L_x_18) ;  /* 0x0000000508947547 */ /* 0x000fea000b800000 */
[----:B------:R-:W-:Y:S01]  /*0110*/  ULOP3.LUT UR5, UR5, 0x7ffffffc, URZ, 0xc0, !UPT ;  /* 0x7ffffffc05057892 */ /* 0x000fe2000f8ec0ff */
[----:B------:R-:W-:Y:S02]  /*0120*/  IMAD.MOV.U32 R5, RZ, RZ, RZ ;  /* 0x000000ffff057224 */ /* 0x000fe400078e00ff */
[----:B------:R-:W-:Y:S01]  /*0130*/  IMAD.MOV.U32 R2, RZ, RZ, R0 ;  /* 0x000000ffff027224 */ /* 0x000fe200078e0000 */
[----:B------:R-:W-:-:S04]  /*0140*/  UIADD3 UR5, UPT, UPT, -UR5, URZ, URZ ;  /* 0x000000ff05057290 */ /* 0x000fc8000fffe1ff */
[----:B------:R-:W-:-:S09]  /*0150*/  UISETP.GE.AND UP0, UPT, UR5, URZ, UPT ;  /* 0x000000ff0500728c */ /* 0x000fd2000bf06270 */
[----:B------:R-:W-:Y:S05]  /*0160*/  BRA.U UP0, `(.L_x_19) ;  /* 0x0000000500447547 */ /* 0x000fea000b800000 */
[----:B------:R-:W-:Y:S02]  /*0170*/  UIADD3 UR6, UPT, UPT, -UR5, URZ, URZ ;  /* 0x000000ff05067290 */ /* 0x000fe4000fffe1ff */
[----:B------:R-:W-:Y:S02]  /*0180*/  UPLOP3.LUT UP0, UPT, UPT, UPT, UPT, 0x80, 0x8 ;  /* 0x000000000008789c */ /* 0x000fe40003f0f070 */
[----:B------:R-:W-:-:S09]  /*0190*/  UISETP.GT.AND UP1, UPT, UR6, 0xc, UPT ;  /* 0x0000000c0600788c */ /* 0x000fd2000bf24270 */
[----:B------:R-:W-:Y:S05]  /*01a0*/  BRA.U !UP1, `(.L_x_20) ;  /* 0x0000000109c07547 */ /* 0x000fea000b800000 */
[----:B------:R-:W-:-:S11]  /*01b0*/  UPLOP3.LUT UP0, UPT, UPT, UPT, UPT, 0x40, 0x4 ;  /* 0x000000000004789c */ /* 0x000fd60003f0e870 */
.L_x_21:
[C---:B------:R-:W-:Y:S01]  /*01c0*/  IMAD.SHL.U32 R3, R2.reuse, 0x4, RZ ;  /* 0x0000000402037824 */ /* 0x040fe200078e00ff */
[--C-:B------:R-:W-:Y:S01]  /*01d0*/  SHF.R.S32.HI R8, RZ, 0x4, R2.reuse ;  /* 0x00000004ff087819 */ /* 0x100fe20000011402 */
[----:B------:R-:W-:Y:S01]  /*01e0*/  UIADD3 UR5, UPT, UPT, UR5, 0x10, URZ ;  /* 0x0000001005057890 */ /* 0x000fe2000fffe0ff */
[----:B------:R-:W-:Y:S02]  /*01f0*/  LOP3.LUT R7, R2, 0x2, RZ, 0xc0, !PT ;  /* 0x0000000202077812 */ /* 0x000fe400078ec0ff */
[----:B------:R-:W-:Y:S01]  /*0200*/  LOP3.LUT R4, R3, 0x4, RZ, 0xc0, !PT ;  /* 0x0000000403047812 */ /* 0x000fe200078ec0ff */
[----:B------:R-:W-:Y:S01]  /*0210*/  UISETP.GE.AND UP1, UPT, UR5, -0xc, UPT ;  /* 0xfffffff40500788c */ /* 0x000fe2000bf26270 */
[----:B------:R-:W-:-:S03]  /*0220*/  SHF.R.U32.HI R3, RZ, 0x2, R2 ;  /* 0x00000002ff037819 */ /* 0x000fc60000011602 */
[----:B------:R-:W-:Y:S01]  /*0230*/  IMAD R4, R5, 0x8, R4 ;  /* 0x0000000805047824 */ /* 0x000fe200078e0204 */
[----:B------:R-:W-:Y:S02]  /*0240*/  SHF.R.U32.HI R5, RZ, 0x3, R2 ;  /* 0x00000003ff057819 */ /* 0x000fe40000011602 */
[----:B------:R-:W-:Y:S02]  /*0250*/  LOP3.LUT R3, R3, 0x1, RZ, 0xc0, !PT ;  /* 0x0000000103037812 */ /* 0x000fe400078ec0ff */
[----:B------:R-:W-:Y:S01]  /*0260*/  LOP3.LUT R6, R5, 0x1, RZ, 0xc0, !PT ;  /* 0x0000000105067812 */ /* 0x000fe200078ec0ff */
[----:B------:R-:W-:Y:S01]  /*0270*/  IMAD.SHL.U32 R5, R8, 0x4, RZ ;  /* 0x0000000408057824 */ /* 0x000fe200078e00ff */
[----:B------:R-:W-:-:S04]  /*0280*/  IADD3 R3, PT, PT, R3, R7, R4 ;  /* 0x0000000703037210 */ /* 0x000fc80007ffe004 */
[----:B------:R-:W-:Y:S01]  /*0290*/  LOP3.LUT R4, R5, 0x4, RZ, 0xc0, !PT ;  /* 0x0000000405047812 */ /* 0x000fe200078ec0ff */
[----:B------:R-:W-:Y:S01]  /*02a0*/  IMAD R3, R3, 0x2, R6 ;  /* 0x0000000203037824 */ /* 0x000fe200078e0206 */
[----:B------:R-:W-:Y:S02]  /*02b0*/  SHF.R.U32.HI R5, RZ, 0x2, R8 ;  /* 0x00000002ff057819 */ /* 0x000fe40000011608 */
[----:B------:R-:W-:Y:S01]  /*02c0*/  SHF.R.S32.HI R6, RZ, 0x8, R2 ;  /* 0x00000008ff067819 */ /* 0x000fe20000011402 */
[----:B------:R-:W-:Y:S01]  /*02d0*/  IMAD R3, R3, 0x8, R4 ;  /* 0x0000000803037824 */ /* 0x000fe200078e0204 */
[----:B------:R-:W-:Y:S02]  /*02e0*/  LOP3.LUT R4, R8, 0x2, RZ, 0xc0, !PT ;  /* 0x0000000208047812 */ /* 0x000fe400078ec0ff */
[----:B------:R-:W-:Y:S01]  /*02f0*/  SHF.R.U32.HI R8, RZ, 0x3, R8 ;  /* 0x00000003ff087819 */ /* 0x000fe20000011608 */
[----:B------:R-:W-:Y:S01]  /*0300*/  IMAD.SHL.U32 R7, R6, 0x4, RZ ;  /* 0x0000000406077824 */ /* 0x000fe200078e00ff */
[----:B------:R-:W-:-:S02]  /*0310*/  LOP3.LUT R5, R5, 0x1, RZ, 0xc0, !PT ;  /* 0x0000000105057812 */ /* 0x000fc400078ec0ff */
[----:B------:R-:W-:Y:S02]  /*0320*/  LOP3.LUT R8, R8, 0x1, RZ, 0xc0, !PT ;  /* 0x0000000108087812 */ /* 0x000fe400078ec0ff */
[----:B------:R-:W-:Y:S02]  /*0330*/  IADD3 R3, PT, PT, R5, R4, R3 ;  /* 0x0000000405037210 */ /* 0x000fe40007ffe003 */
[----:B------:R-:W-:Y:S02]  /*0340*/  LOP3.LUT R4, R7, 0x4, RZ, 0xc0, !PT ;  /* 0x0000000407047812 */ /* 0x000fe400078ec0ff */
[----:B------:R-:W-:Y:S01]  /*0350*/  SHF.R.U32.HI R5, RZ, 0x2, R6 ;  /* 0x00000002ff057819 */ /* 0x000fe20000011606 */
[----:B------:R-:W-:Y:S01]  /*0360*/  IMAD R3, R3, 0x2, R8 ;  /* 0x0000000203037824 */ /* 0x000fe200078e0208 */
[----:B------:R-:W-:Y:S02]  /*0370*/  SHF.R.S32.HI R7, RZ, 0xc, R2 ;  /* 0x0000000cff077819 */ /* 0x000fe40000011402 */
[----:B------:R-:W-:Y:S01]  /*0380*/  LOP3.LUT R5, R5, 0x1, RZ, 0xc0, !PT ;  /* 0x0000000105057812 */ /* 0x000fe200078ec0ff */
[----:B------:R-:W-:Y:S01]  /*0390*/  IMAD R3, R3, 0x8, R4 ;  /* 0x0000000803037824 */ /* 0x000fe200078e0204 */
[----:B------:R-:W-:Y:S01]  /*03a0*/  LOP3.LUT R4, R6, 0x2, RZ, 0xc0, !PT ;  /* 0x0000000206047812 */ /* 0x000fe200078ec0ff */
[----:B------:R-:W-:Y:S01]  /*03b0*/  IMAD.SHL.U32 R8, R7, 0x4, RZ ;  /* 0x0000000407087824 */ /* 0x000fe200078e00ff */
[----:B------:R-:W-:-:S02]  /*03c0*/  SHF.R.U32.HI R6, RZ, 0x3, R6 ;  /* 0x00000003ff067819 */ /* 0x000fc40000011606 */
[----:B------:R-:W-:Y:S02]  /*03d0*/  IADD3 R3, PT, PT, R5, R4, R3 ;  /* 0x0000000405037210 */ /* 0x000fe40007ffe003 */
[----:B------:R-:W-:Y:S02]  /*03e0*/  LOP3.LUT R6, R6, 0x1, RZ, 0xc0, !PT ;  /* 0x0000000106067812 */ /* 0x000fe400078ec0ff */
[----:B------:R-:W-:Y:S02]  /*03f0*/  LOP3.LUT R8, R8, 0x4, RZ, 0xc0, !PT ;  /* 0x0000000408087812 */ /* 0x000fe400078ec0ff */
[--C-:B------:R-:W-:Y:S01]  /*0400*/  SHF.R.U32.HI R4, RZ, 0x2, R7.reuse ;  /* 0x00000002ff047819 */ /* 0x100fe20000011607 */
[----:B------:R-:W-:Y:S01]  /*0410*/  IMAD R3, R3, 0x2, R6 ;  /* 0x0000000203037824 */ /* 0x000fe200078e0206 */
[----:B------:R-:W-:Y:S02]  /*0420*/  LOP3.LUT R6, R7, 0x2, RZ, 0xc0, !PT ;  /* 0x0000000207067812 */ /* 0x000fe400078ec0ff */
[----:B------:R-:W-:Y:S01]  /*0430*/  SHF.R.U32.HI R7, RZ, 0x3, R7 ;  /* 0x00000003ff077819 */ /* 0x000fe20000011607 */
[----:B------:R-:W-:Y:S01]  /*0440*/  IMAD R3, R3, 0x8, R8 ;  /* 0x0000000803037824 */ /* 0x000fe200078e0208 */
[----:B------:R-:W-:-:S02]  /*0450*/  LOP3.LUT R4, R4, 0x1, RZ, 0xc0, !PT ;  /* 0x0000000104047812 */ /* 0x000fc400078ec0ff */
[----:B------:R-:W-:Y:S02]  /*0460*/  LOP3.LUT R8, R7, 0x1, RZ, 0xc0, !PT ;  /* 0x0000000107087812 */ /* 0x000fe400078ec0ff */
[----:B------:R-:W-:Y:S02]  /*0470*/  IADD3 R3, PT, PT, R4, R6, R3 ;  /* 0x0000000604037210 */ /* 0x000fe40007ffe003 */
[----:B------:R-:W-:-:S03]  /*0480*/  SHF.R.S32.HI R2, RZ, 0x10, R2 ;  /* 0x00000010ff027819 */ /* 0x000fc60000011402 */
[----:B------:R-:W-:Y:S01]  /*0490*/  IMAD R5, R3, 0x2, R8 ;  /* 0x0000000203057824 */ /* 0x000fe200078e0208 */
[----:B------:R-:W-:Y:S06]  /*04a0*/  BRA.U !UP1, `(.L_x_21) ;  /* 0xfffffffd09447547 */ /* 0x000fec000b83ffff */
.L_x_20:
[----:B------:R-:W-:-:S04]  /*04b0*/  UIADD3 UR6, UPT, UPT, -UR5, URZ, URZ ;  /* 0x000000ff05067290 */ /* 0x000fc8000fffe1ff */
[----:B------:R-:W-:-:S09]  /*04c0*/  UISETP.GT.AND UP1, UPT, UR6, 0x4, UPT ;  /* 0x000000040600788c */ /* 0x000fd2000bf24270 */
[----:B------:R-:W-:Y:S05]  /*04d0*/  BRA.U !UP1, `(.L_x_22) ;  /* 0x0000000109607547 */ /* 0x000fea000b800000 */
[C---:B------:R-:W-:Y:S01]  /*04e0*/  IMAD.SHL.U32 R3, R2.reuse, 0x4, RZ ;  /* 0x0000000402037824 */ /* 0x040fe200078e00ff */
[--C-:B------:R-:W-:Y:S01]  /*04f0*/  SHF.R.S32.HI R8, RZ, 0x4, R2.reuse ;  /* 0x00000004ff087819 */ /* 0x100fe20000011402 */
[----:B------:R-:W-:Y:S01]  /*0500*/  UIADD3 UR5, UPT, UPT, UR5, 0x8, URZ ;  /* 0x0000000805057890 */ /* 0x000fe2000fffe0ff */
[----:B------:R-:W-:Y:S01]  /*0510*/  LOP3.LUT R7, R2, 0x2, RZ, 0xc0, !PT ;  /* 0x0000000202077812 */ /* 0x000fe200078ec0ff */
[----:B------:R-:W-:Y:S01]  /*0520*/  UPLOP3.LUT UP0, UPT, UPT, UPT, UPT, 0x40, 0x4 ;  /* 0x000000000004789c */ /* 0x000fe20003f0e870 */
[----:B------:R-:W-:Y:S02]  /*0530*/  LOP3.LUT R4, R3, 0x4, RZ, 0xc0, !PT ;  /* 0x0000000403047812 */ /* 0x000fe400078ec0ff */
[----:B------:R-:W-:-:S03]  /*0540*/  SHF.R.U32.HI R3, RZ, 0x2, R2 ;  /* 0x00000002ff037819 */ /* 0x000fc60000011602 */
[----:B------:R-:W-:Y:S01]  /*0550*/  IMAD R4, R5, 0x8, R4 ;  /* 0x0000000805047824 */ /* 0x000fe200078e0204 */
[----:B------:R-:W-:Y:S02]  /*0560*/  SHF.R.U32.HI R5, RZ, 0x3, R2 ;  /* 0x00000003ff057819 */ /* 0x000fe40000011602 */
[----:B------:R-:W-:Y:S02]  /*0570*/  LOP3.LUT R3, R3, 0x1, RZ, 0xc0, !PT ;  /* 0x0000000103037812 */ /* 0x000fe400078ec0ff */
[----:B------:R-:W-:Y:S01]  /*0580*/  LOP3.LUT R6, R5, 0x1, RZ, 0xc0, !PT ;  /* 0x0000000105067812 */ /* 0x000fe200078ec0ff */
[----:B------:R-:W-:Y:S01]  /*0590*/  IMAD.SHL.U32 R5, R8, 0x4, RZ ;  /* 0x0000000408057824 */ /* 0x000fe200078e00ff */
[----:B------:R-:W-:Y:S02]  /*05a0*/  IADD3 R3, PT, PT, R3, R7, R4 ;  /* 0x0000000703037210 */ /* 0x000fe40007ffe004 */
[----:B------:R-:W-:Y:S02]  /*05b0*/  SHF.R.S32.HI R2, RZ, 0x8, R2 ;  /* 0x00000008ff027819 */ /* 0x000fe40000011402 */
[----:B------:R-:W-:Y:S01]  /*05c0*/  LOP3.LUT R4, R5, 0x4, RZ, 0xc0, !PT ;  /* 0x0000000405047812 */ /* 0x000fe200078ec0ff */
[----:B------:R-:W-:Y:S01]  /*05d0*/  IMAD R3, R3, 0x2, R6 ;  /* 0x0000000203037824 */ /* 0x000fe200078e0206 */
[----:B------:R-:W-:-:S02]  /*05e0*/  SHF.R.U32.HI R5, RZ, 0x2, R8 ;  /* 0x00000002ff057819 */ /* 0x000fc40000011608 */
[----:B------:R-:W-:Y:S01]  /*05f0*/  LOP3.LUT R6, R8, 0x2, RZ, 0xc0, !PT ;  /* 0x0000000208067812 */ /* 0x000fe200078ec0ff */
[----:B------:R-:W-:Y:S01]  /*0600*/  IMAD R3, R3, 0x8, R4 ;  /* 0x0000000803037824 */ /* 0x000fe200078e0204 */
[----:B------:R-:W-:Y:S02]  /*0610*/  SHF.R.U32.HI R8, RZ, 0x3, R8 ;  /* 0x00000003ff087819 */ /* 0x000fe40000011608 */
[----:B------:R-:W-:Y:S02]  /*0620*/  LOP3.LUT R5, R5, 0x1, RZ, 0xc0, !PT ;  /* 0x0000000105057812 */ /* 0x000fe400078ec0ff */
[----:B------:R-:W-:Y:S02]  /*0630*/  LOP3.LUT R8, R8, 0x1, RZ, 0xc0, !PT ;  /* 0x0000000108087812 */ /* 0x000fe400078ec0ff */
[----:B------:R-:W-:-:S05]  /*0640*/  IADD3 R5, PT, PT, R5, R6, R3 ;  /* 0x0000000605057210 */ /* 0x000fca0007ffe003 */
[----:B------:R-:W-:-:S07]  /*0650*/  IMAD R5, R5, 0x2, R8 ;  /* 0x0000000205057824 */ /* 0x000fce00078e0208 */
.L_x_22:
[----:B------:R-:W-:-:S09]  /*0660*/  UISETP.NE.OR UP0, UPT, UR5, URZ, UP0 ;  /* 0x000000ff0500728c */ /* 0x000fd20008705670 */
[----:B------:R-:W-:Y:S05]  /*0670*/  BRA.U !UP0, `(.L_x_18) ;  /* 0x0000000108387547 */ /* 0x000fea000b800000 */
.L_x_19:
[----:B------:R-:W-:Y:S01]  /*0680*/  IMAD.SHL.U32 R3, R2, 0x4, RZ ;  /* 0x0000000402037824 */ /* 0x000fe200078e00ff */
[----:B------:R-:W-:Y:S01]  /*0690*/  UIADD3 UR5, UPT, UPT, UR5, 0x4, URZ ;  /* 0x0000000405057890 */ /* 0x000fe2000fffe0ff */
[----:B------:R-:W-:-:S03]  /*06a0*/  SHF.R.U32.HI R6, RZ, 0x3, R2 ;  /* 0x00000003ff067819 */ /* 0x000fc60000011602 */
[----:B------:R-:W-:Y:S01]  /*06b0*/  LOP3.LUT R4, R3, 0x4, RZ, 0xc0, !PT ;  /* 0x0000000403047812 */ /* 0x000fe200078ec0ff */
[----:B------:R-:W-:Y:S01]  /*06c0*/  UISETP.NE.AND UP0, UPT, UR5, URZ, UPT ;  /* 0x000000ff0500728c */ /* 0x000fe2000bf05270 */
[----:B------:R-:W-:Y:S02]  /*06d0*/  SHF.R.U32.HI R3, RZ, 0x2, R2 ;  /* 0x00000002ff037819 */ /* 0x000fe40000011602 */
[----:B------:R-:W-:Y:S01]  /*06e0*/  LOP3.LUT R6, R6, 0x1, RZ, 0xc0, !PT ;  /* 0x0000000106067812 */ /* 0x000fe200078ec0ff */
[----:B------:R-:W-:Y:S01]  /*06f0*/  IMAD R4, R5, 0x8, R4 ;  /* 0x0000000805047824 */ /* 0x000fe200078e0204 */
[----:B------:R-:W-:Y:S02]  /*0700*/  LOP3.LUT R5, R2, 0x2, RZ, 0xc0, !PT ;  /* 0x0000000202057812 */ /* 0x000fe400078ec0ff */
[----:B------:R-:W-:Y:S02]  /*0710*/  LOP3.LUT R3, R3, 0x1, RZ, 0xc0, !PT ;  /* 0x0000000103037812 */ /* 0x000fe400078ec0ff */
[----:B------:R-:W-:-:S02]  /*0720*/  SHF.R.S32.HI R2, RZ, 0x4, R2 ;  /* 0x00000004ff027819 */ /* 0x000fc40000011402 */
[----:B------:R-:W-:-:S05]  /*0730*/  IADD3 R5, PT, PT, R3, R5, R4 ;  /* 0x0000000503057210 */ /* 0x000fca0007ffe004 */
[----:B------:R-:W-:Y:S01]  /*0740*/  IMAD R5, R5, 0x2, R6 ;  /* 0x0000000205057824 */ /* 0x000fe200078e0206 */
[----:B------:R-:W-:Y:S06]  /*0750*/  BRA.U UP0, `(.L_x_19) ;  /* 0xfffffffd00c87547 */ /* 0x000fec000b83ffff */
.L_x_18:
[----:B------:R-:W-:-:S09]  /*0760*/  UISETP.NE.AND UP0, UPT, UR4, URZ, UPT ;  /* 0x000000ff0400728c */ /* 0x000fd2000bf05270 */
[----:B------:R-:W-:Y:S05]  /*0770*/  BRA.U !UP0, `(.L_x_17) ;  /* 0x00000001081c7547 */ /* 0x000fea000b800000 */
[----:B------:R-:W-:-:S12]  /*0780*/  UIADD3 UR4, UPT, UPT, -UR4, URZ, URZ ;  /* 0x000000ff04047290 */ /* 0x000fd8000fffe1ff */
.L_x_23:
[----:B------:R-:W-:Y:S01]  /*0790*/  UIADD3 UR4, UPT, UPT, UR4, 0x1, URZ ;  /* 0x0000000104047890 */ /* 0x000fe2000fffe0ff */
[----:B------:R-:W-:Y:S02]  /*07a0*/  LOP3.LUT R4, R2, 0x1, RZ, 0xc0, !PT ;  /* 0x0000000102047812 */ /* 0x000fe400078ec0ff */
[----:B------:R-:W-:Y:S01]  /*07b0*/  SHF.R.S32.HI R2, RZ, 0x1, R2 ;  /* 0x00000001ff027819 */ /* 0x000fe20000011402 */
[----:B------:R-:W-:Y:S02]  /*07c0*/  UISETP.NE.AND UP0, UPT, UR4, URZ, UPT ;  /* 0x000000ff0400728c */ /* 0x000fe4000bf05270 */
[----:B------:R-:W-:-:S07]  /*07d0*/  IMAD R5, R5, 0x2, R4 ;  /* 0x0000000205057824 */ /* 0x000fce00078e0204 */
[----:B------:R-:W-:Y:S05]  /*07e0*/  BRA.U UP0, `(.L_x_23) ;  /* 0xfffffffd00e87547 */ /* 0x000fea000b83ffff */
.L_x_17:
[----:B------:R-:W-:-:S13]  /*07f0*/  ISETP.GE.AND P0, PT, R0, R5, PT ;  /* 0x000000050000720c */ /* 0x000fda0003f06270 */
[----:B------:R-:W-:Y:S05]  /*0800*/  @P0 EXIT ;  /* 0x000000000000094d */ /* 0x000fea0003800000 */
[----:B------:R-:W0:Y:S01]  /*0810*/  LDC.64 R2, c[0x0][0x380] ;  /* 0x0000e000ff027b82 */ /* 0x000e220000000a00 */
[----:B------:R-:W1:Y:S01]  /*0820*/  LDCU.64 UR4, c[0x0][0x358] ;  /* 0x00006b00ff0477ac */ /* 0x000e620008000a00 */
[----:B0-----:R-:W-:-:S04]  /*0830*/  IMAD.WIDE R4, R5, 0x4, R2 ;  /* 0x0000000405047825 */ /* 0x001fc800078e0202 */
[----:B------:R-:W-:Y:S01]  /*0840*/  IMAD.WIDE R2, R0, 0x4, R2 ;  /* 0x0000000400027825 */ /* 0x000fe200078e0202 */
[----:B-1----:R-:W2:Y:S04]  /*0850*/  LDG.E R9, desc[UR4][R4.64] ;  /* 0x0000000404097981 */ /* 0x002ea8000c1e1900 */
[----:B------:R-:W3:Y:S04]  /*0860*/  LDG.E R7, desc[UR4][R2.64] ;  /* 0x0000000402077981 */ /* 0x000ee8000c1e1900 */
[----:B--2---:R-:W-:Y:S04]  /*0870*/  STG.E desc[UR4][R2.64], R9 ;  /* 0x0000000902007986 */ /* 0x004fe8000c101904 */
[----:B---3--:R-:W-:Y:S01]  /*0880*/  STG.E desc[UR4][R4.64], R7 ;  /* 0x0000000704007986 */ /* 0x008fe2000c101904 */
[----:B------:R-:W-:Y:S05]  /*0890*/  EXIT ;  /* 0x000000000000794d */ /* 0x000fea0003800000 */
.L_x_24:
        /* <DEDUP_REMOVED lines=14> */
.L_x_45:


//--------------------- .text._Z16circle_fft_blockPjPKjiiii --------------------------
	.section	.text._Z16circle_fft_blockPjPKjiiii,"ax",@progbits
	.align	128
        .global         _Z16circle_fft_blockPjPKjiiii
        .type           _Z16circle_fft_blockPjPKjiiii,@function
        .size           _Z16circle_fft_blockPjPKjiiii,(.L_x_46 - _Z16circle_fft_blockPjPKjiiii)
        .other          _Z16circle_fft_blockPjPKjiiii,@"STO_CUDA_ENTRY STV_DEFAULT"
_Z16circle_fft_blockPjPKjiiii:
.text._Z16circle_fft_blockPjPKjiiii:
[----:B------:R-:W-:Y:S01]  /*0000*/  LDC R1, c[0x0][0x37c] ;  /* 0x0000df00ff017b82 */ /* 0x000fe20000000800 */
[----:B------:R-:W0:Y:S01]  /*0010*/  S2R R7, SR_CTAID.X ;  /* 0x0000000000077919 */ /* 0x000e220000002500 */
[----:B------:R-:W1:Y:S06]  /*0020*/  LDCU UR4, c[0x0][0x390] ;  /* 0x00007200ff0477ac */ /* 0x000e6c0008000800 */
[----:B------:R-:W2:Y:S01]  /*0030*/  LDC.64 R2, c[0x0][0x380] ;  /* 0x0000e000ff027b82 */ /* 0x000ea20000000a00 */
[----:B------:R-:W3:Y:S01]  /*0040*/  S2R R8, SR_TID.X ;  /* 0x0000000000087919 */ /* 0x000ee20000002100 */
[----:B------:R-:W4:Y:S06]  /*0050*/  LDCU.64 UR8, c[0x0][0x358] ;  /* 0x00006b00ff0877ac */ /* 0x000f2c0008000a00 */
[----:B------:R-:W5:Y:S08]  /*0060*/  S2UR UR5, SR_CgaCtaId ;  /* 0x00000000000579c3 */ /* 0x000f700000008800 */
[----:B------:R-:W5:Y:S01]  /*0070*/  LDC.64 R12, c[0x0][0x398] ;  /* 0x0000e600ff0c7b82 */ /* 0x000f620000000a00 */
[----:B0-----:R-:W-:-:S04]  /*0080*/  IMAD.SHL.U32 R7, R7, 0x200, RZ ;  /* 0x0000020007077824 */ /* 0x001fc800078e00ff */
[----:B---3--:R-:W-:-:S04]  /*0090*/  IMAD.IADD R6, R7, 0x1, R8 ;  /* 0x0000000107067824 */ /* 0x008fc800078e0208 */
[C---:B--2---:R-:W-:Y:S01]  /*00a0*/  IMAD.WIDE R2, R6.reuse, 0x4, R2 ;  /* 0x0000000406027825 */ /* 0x044fe200078e0202 */
[----:B-1----:R-:W-:-:S03]  /*00b0*/  ISETP.GE.AND P0, PT, R6, UR4, PT ;  /* 0x0000000406007c0c */ /* 0x002fc6000bf06270 */
[----:B------:R-:W-:-:S05]  /*00c0*/  VIADD R16, R6, 0x100 ;  /* 0x0000010006107836 */ /* 0x000fca0000000000 */
[----:B------:R-:W-:-:S05]  /*00d0*/  ISETP.GE.AND P1, PT, R16, UR4, PT ;  /* 0x0000000410007c0c */ /* 0x000fca000bf26270 */
[----:B----4-:R-:W2:Y:S08]  /*00e0*/  @!P0 LDG.E R5, desc[UR8][R2.64] ;  /* 0x0000000802058981 */ /* 0x010eb0000c1e1900 */
[----:B------:R-:W3:Y:S01]  /*00f0*/  @!P1 LDG.E R9, desc[UR8][R2.64+0x400] ;  /* 0x0004000802099981 */ /* 0x000ee2000c1e1900 */
[----:B------:R-:W-:Y:S02]  /*0100*/  UMOV UR4, 0x400 ;  /* 0x0000040000047882 */ /* 0x000fe40000000000 */
[----:B-----5:R-:W-:Y:S01]  /*0110*/  ULEA UR4, UR5, UR4, 0x18 ;  /* 0x0000000405047291 */ /* 0x020fe2000f8ec0ff */
[----:B------:R-:W0:Y:S05]  /*0120*/  LDCU UR5, c[0x0][0x394] ;  /* 0x00007280ff0577ac */ /* 0x000e2a0008000800 */
[----:B------:R-:W-:-:S05]  /*0130*/  LEA R0, R8, UR4, 0x2 ;  /* 0x0000000408007c11 */ /* 0x000fca000f8e10ff */
[----:B--2---:R1:W-:Y:S01]  /*0140*/  @!P0 STS [R0], R5 ;  /* 0x0000000500008388 */ /* 0x0043e20000000800 */
[----:B0-----:R-:W-:-:S04]  /*0150*/  ISETP.LT.AND P0, PT, R12, UR5, PT ;  /* 0x000000050c007c0c */ /* 0x001fc8000bf01270 */
[----:B------:R-:W-:Y:S01]  /*0160*/  ISETP.LT.OR P0, PT, R13, 0x1, !P0 ;  /* 0x000000010d00780c */ /* 0x000fe20004701670 */
[----:B---3--:R1:W-:Y:S01]  /*0170*/  @!P1 STS [R0+0x400], R9 ;  /* 0x0004000900009388 */ /* 0x0083e20000000800 */
[----:B------:R-:W-:Y:S11]  /*0180*/  BAR.SYNC.DEFER_BLOCKING 0x0 ;  /* 0x0000000000007b1d */ /* 0x000ff60000010000 */
[----:B-1----:R-:W-:Y:S05]  /*0190*/  @P0 BRA `(.L_x_25) ;  /* 0x0000001800f40947 */ /* 0x002fea0003800000 */
[----:B------:R-:W-:Y:S01]  /*01a0*/  VIADDMNMX R10, R13, R12, UR5, PT ;  /* 0x000000050d0a7e46 */ /* 0x000fe2000b80010c */
[----:B------:R-:W0:Y:S03]  /*01b0*/  LDCU UR6, c[0x0][0x398] ;  /* 0x00007300ff0677ac */ /* 0x000e260008000800 */
[----:B------:R-:W-:-:S05]  /*01c0*/  VIADDMNMX R11, R12, 0x1, R10, !PT ;  /* 0x000000010c0b7846 */ /* 0x000fca000780010a */
[----:B------:R-:W-:-:S05]  /*01d0*/  IMAD.IADD R4, R11, 0x1, -R12 ;  /* 0x000000010b047824 */ /* 0x000fca00078e0a0c */
[----:B------:R-:W-:Y:S01]  /*01e0*/  LOP3.LUT P0, R13, R4, 0x3, RZ, 0xc0, !PT ;  /* 0x00000003040d7812 */ /* 0x000fe2000780c0ff */
[----:B0-----:R-:W-:-:S12]  /*01f0*/  IMAD.U32 R9, RZ, RZ, UR6 ;  /* 0x00000006ff097e24 */ /* 0x001fd8000f8e00ff */
[----:B------:R-:W-:Y:S05]  /*0200*/  @!P0 BRA `(.L_x_26) ;  /* 0x0000000400708947 */ /* 0x000fea0003800000 */
[----:B------:R-:W0:Y:S01]  /*0210*/  LDC.64 R4, c[0x0][0x388] ;  /* 0x0000e200ff047b82 */ /* 0x000e220000000a00 */
[----:B------:R-:W-:Y:S01]  /*0220*/  IADD3 R9, PT, PT, -R12, UR5, RZ ;  /* 0x000000050c097c10 */ /* 0x000fe2000fffe1ff */
[----:B------:R-:W-:-:S03]  /*0230*/  IMAD.MOV R14, RZ, RZ, -R13 ;  /* 0x000000ffff0e7224 */ /* 0x000fc600078e0a0d */
[----:B------:R-:W-:Y:S01]  /*0240*/  R2UR UR6, R9 ;  /* 0x00000000090672ca */ /* 0x000fe200000e0000 */
[----:B------:R-:W-:-:S14]  /*0250*/  IMAD.IADD R9, R13, 0x1, R12 ;  /* 0x000000010d097824 */ /* 0x000fdc00078e020c */
.L_x_29:
[----:B------:R-:W-:Y:S01]  /*0260*/  UIADD3 UR6, UPT, UPT, UR6, -0x1, URZ ;  /* 0xffffffff06067890 */ /* 0x000fe2000fffe0ff */
[----:B-1----:R-:W-:-:S05]  /*0270*/  IMAD.MOV.U32 R18, RZ, RZ, 0x1 ;  /* 0x00000001ff127424 */ /* 0x002fca00078e00ff */
[----:B------:R-:W-:-:S04]  /*0280*/  SHF.L.U32 R18, R18, UR6, RZ ;  /* 0x0000000612127c19 */ /* 0x000fc800080006ff */
[----:B------:R-:W-:-:S13]  /*0290*/  ISETP.GT.AND P0, PT, R18, 0x100, PT ;  /* 0x000001001200780c */ /* 0x000fda0003f04270 */
[----:B------:R-:W-:Y:S05]  /*02a0*/  @P0 BRA `(.L_x_27) ;  /* 0x0000000400380947 */ /* 0x000fea0003800000 */
[-C--:B------:R-:W-:Y:S01]  /*02b0*/  IABS R15, R18.reuse ;  /* 0x00000012000f7213 */ /* 0x080fe20000000000 */
[----:B------:R-:W-:Y:S01]  /*02c0*/  BSSY.RECONVERGENT B0, `(.L_x_27) ;  /* 0x000004c000007945 */ /* 0x000fe20003800200 */
[----:B------:R-:W-:Y:S02]  /*02d0*/  IABS R21, R18 ;  /* 0x0000001200157213 */ /* 0x000fe40000000000 */
[----:B------:R-:W1:Y:S01]  /*02e0*/  I2F.RP R17, R15 ;  /* 0x0000000f00117306 */ /* 0x000e620000209400 */
[----:B------:R-:W-:-:S07]  /*02f0*/  ISETP.GE.AND P2, PT, R8, RZ, PT ;  /* 0x000000ff0800720c */ /* 0x000fce0003f46270 */
[----:B-1----:R-:W1:Y:S02]  /*0300*/  MUFU.RCP R17, R17 ;  /* 0x0000001100117308 */ /* 0x002e640000001000 */
[----:B-1----:R-:W-:Y:S02]  /*0310*/  VIADD R12, R17, 0xffffffe ;  /* 0x0ffffffe110c7836 */ /* 0x002fe40000000000 */
[----:B------:R-:W-:-:S04]  /*0320*/  IMAD.MOV R17, RZ, RZ, -R21 ;  /* 0x000000ffff117224 */ /* 0x000fc800078e0a15 */
[----:B------:R1:W2:Y:S02]  /*0330*/  F2I.FTZ.U32.TRUNC.NTZ R13, R12 ;  /* 0x0000000c000d7305 */ /* 0x0002a4000021f000 */
[----:B-1----:R-:W-:Y:S01]  /*0340*/  IMAD.MOV.U32 R12, RZ, RZ, RZ ;  /* 0x000000ffff0c7224 */ /* 0x002fe200078e00ff */
[----:B--2---:R-:W-:-:S05]  /*0350*/  IADD3 R20, PT, PT, RZ, -R13, RZ ;  /* 0x8000000dff147210 */ /* 0x004fca0007ffe0ff */
[----:B------:R-:W-:Y:S01]  /*0360*/  IMAD R19, R20, R15, RZ ;  /* 0x0000000f14137224 */ /* 0x000fe200078e02ff */
[----:B------:R-:W-:-:S03]  /*0370*/  IABS R20, R8 ;  /* 0x0000000800147213 */ /* 0x000fc60000000000 */
[----:B------:R-:W-:-:S06]  /*0380*/  IMAD.HI.U32 R13, R13, R19, R12 ;  /* 0x000000130d0d7227 */ /* 0x000fcc00078e000c */
[----:B------:R-:W-:-:S04]  /*0390*/  IMAD.HI.U32 R13, R13, R20, RZ ;  /* 0x000000140d0d7227 */ /* 0x000fc800078e00ff */
[----:B------:R-:W-:Y:S01]  /*03a0*/  IMAD R12, R13, R17, R20 ;  /* 0x000000110d0c7224 */ /* 0x000fe200078e0214 */
[----:B------:R-:W-:Y:S01]  /*03b0*/  SHF.R.U32.HI R17, RZ, UR6, R8 ;  /* 0x00000006ff117c19 */ /* 0x000fe20008011608 */
[----:B------:R-:W-:-:S03]  /*03c0*/  IMAD.MOV.U32 R20, RZ, RZ, 0x2 ;  /* 0x00000002ff147424 */ /* 0x000fc600078e00ff */
[----:B------:R-:W-:Y:S02]  /*03d0*/  ISETP.GT.U32.AND P0, PT, R15, R12, PT ;  /* 0x0000000c0f00720c */ /* 0x000fe40003f04070 */
[----:B------:R-:W-:-:S11]  /*03e0*/  SHF.L.U32 R20, R20, UR6, RZ ;  /* 0x0000000614147c19 */ /* 0x000fd600080006ff */
[----:B------:R-:W-:Y:S01]  /*03f0*/  @!P0 IMAD.IADD R12, R12, 0x1, -R15 ;  /* 0x000000010c0c8824 */ /* 0x000fe200078e0a0f */
[----:B------:R-:W-:-:S04]  /*0400*/  ISETP.NE.AND P0, PT, R18, RZ, PT ;  /* 0x000000ff1200720c */ /* 0x000fc80003f05270 */
[----:B------:R-:W-:-:S13]  /*0410*/  ISETP.GT.U32.AND P1, PT, R15, R12, PT ;  /* 0x0000000c0f00720c */ /* 0x000fda0003f24070 */
[----:B------:R-:W-:-:S04]  /*0420*/  @!P1 IMAD.IADD R12, R12, 0x1, -R15 ;  /* 0x000000010c0c9824 */ /* 0x000fc800078e0a0f */
[----:B------:R-:W-:Y:S01]  /*0430*/  @!P2 IMAD.MOV R12, RZ, RZ, -R12 ;  /* 0x000000ffff0ca224 */ /* 0x000fe200078e0a0c */
[----:B------:R-:W-:-:S05]  /*0440*/  @!P0 LOP3.LUT R12, RZ, R18, RZ, 0x33, !PT ;  /* 0x00000012ff0c8212 */ /* 0x000fca00078e33ff */
[----:B------:R-:W-:-:S04]  /*0450*/  IMAD R15, R17, R20, R12 ;  /* 0x00000014110f7224 */ /* 0x000fc800078e020c */
[----:B------:R-:W-:-:S05]  /*0460*/  IMAD.IADD R18, R18, 0x1, R15 ;  /* 0x0000000112127824 */ /* 0x000fca00078e020f */
[----:B------:R-:W-:-:S13]  /*0470*/  ISETP.GT.AND P0, PT, R18, 0x1ff, PT ;  /* 0x000001ff1200780c */ /* 0x000fda0003f04270 */
[----:B------:R-:W-:Y:S05]  /*0480*/  @P0 BRA `(.L_x_28) ;  /* 0x0000000000bc0947 */ /* 0x000fea0003800000 */
[-C--:B------:R-:W-:Y:S02]  /*0490*/  IABS R18, R20.reuse ;  /* 0x0000001400127213 */ /* 0x080fe40000000000 */
[----:B------:R-:W-:Y:S02]  /*04a0*/  IABS R22, R7 ;  /* 0x0000000700167213 */ /* 0x000fe40000000000 */
[----:B------:R-:W1:Y:S01]  /*04b0*/  I2F.RP R19, R18 ;  /* 0x0000001200137306 */ /* 0x000e620000209400 */
[----:B------:R-:W-:-:S07]  /*04c0*/  IABS R23, R20 ;  /* 0x0000001400177213 */ /* 0x000fce0000000000 */
[----:B-1----:R-:W1:Y:S02]  /*04d0*/  MUFU.RCP R19, R19 ;  /* 0x0000001300137308 */ /* 0x002e640000001000 */
[----:B-1----:R-:W-:Y:S02]  /*04e0*/  VIADD R12, R19, 0xffffffe ;  /* 0x0ffffffe130c7836 */ /* 0x002fe40000000000 */
[----:B------:R-:W-:-:S04]  /*04f0*/  IMAD.MOV R19, RZ, RZ, -R23 ;  /* 0x000000ffff137224 */ /* 0x000fc800078e0a17 */
[----:B------:R1:W2:Y:S02]  /*0500*/  F2I.FTZ.U32.TRUNC.NTZ R13, R12 ;  /* 0x0000000c000d7305 */ /* 0x0002a4000021f000 */
[----:B-1----:R-:W-:Y:S01]  /*0510*/  IMAD.MOV.U32 R12, RZ, RZ, RZ ;  /* 0x000000ffff0c7224 */ /* 0x002fe200078e00ff */
[----:B--2---:R-:W-:-:S05]  /*0520*/  IADD3 R21, PT, PT, RZ, -R13, RZ ;  /* 0x8000000dff157210 */ /* 0x004fca0007ffe0ff */
[----:B------:R-:W-:-:S04]  /*0530*/  IMAD R21, R21, R18, RZ ;  /* 0x0000001215157224 */ /* 0x000fc800078e02ff */
[----:B------:R-:W-:Y:S01]  /*0540*/  IMAD.HI.U32 R13, R13, R21, R12 ;  /* 0x000000150d0d7227 */ /* 0x000fe200078e000c */
[----:B------:R-:W-:-:S04]  /*0550*/  LOP3.LUT R12, R7, R20, RZ, 0x3c, !PT ;  /* 0x00000014070c7212 */ /* 0x000fc800078e3cff */
[----:B------:R-:W-:Y:S01]  /*0560*/  ISETP.GE.AND P2, PT, R12, RZ, PT ;  /* 0x000000ff0c00720c */ /* 0x000fe20003f46270 */
[----:B------:R-:W-:-:S04]  /*0570*/  IMAD.HI.U32 R13, R13, R22, RZ ;  /* 0x000000160d0d7227 */ /* 0x000fc800078e00ff */
[----:B------:R-:W-:-:S05]  /*0580*/  IMAD R19, R13, R19, R22 ;  /* 0x000000130d137224 */ /* 0x000fca00078e0216 */
[----:B------:R-:W-:-:S13]  /*0590*/  ISETP.GT.U32.AND P1, PT, R18, R19, PT ;  /* 0x000000131200720c */ /* 0x000fda0003f24070 */
[----:B------:R-:W-:Y:S02]  /*05a0*/  @!P1 IMAD.IADD R19, R19, 0x1, -R18 ;  /* 0x0000000113139824 */ /* 0x000fe400078e0a12 */
[----:B------:R-:W-:Y:S01]  /*05b0*/  @!P1 VIADD R13, R13, 0x1 ;  /* 0x000000010d0d9836 */ /* 0x000fe20000000000 */
[----:B------:R-:W-:Y:S02]  /*05c0*/  ISETP.NE.AND P1, PT, R20, RZ, PT ;  /* 0x000000ff1400720c */ /* 0x000fe40003f25270 */
[----:B------:R-:W-:-:S13]  /*05d0*/  ISETP.GE.U32.AND P0, PT, R19, R18, PT ;  /* 0x000000121300720c */ /* 0x000fda0003f06070 */
[----:B------:R-:W-:-:S04]  /*05e0*/  @P0 VIADD R13, R13, 0x1 ;  /* 0x000000010d0d0836 */ /* 0x000fc80000000000 */
[----:B------:R-:W-:Y:S01]  /*05f0*/  @!P2 IMAD.MOV R13, RZ, RZ, -R13 ;  /* 0x000000ffff0da224 */ /* 0x000fe200078e0a0d */
[----:B------:R-:W-:-:S05]  /*0600*/  @!P1 LOP3.LUT R13, RZ, R20, RZ, 0x33, !PT ;  /* 0x00000014ff0d9212 */ /* 0x000fca00078e33ff */
[----:B------:R-:W-:-:S04]  /*0610*/  IMAD.IADD R19, R17, 0x1, R13 ;  /* 0x0000000111137824 */ /* 0x000fc800078e020d */
[----:B0-----:R-:W-:-:S05]  /*0620*/  IMAD.WIDE R18, R19, 0x4, R4 ;  /* 0x0000000413127825 */ /* 0x001fca00078e0204 */
[----:B------:R-:W2:Y:S01]  /*0630*/  LDG.E.CONSTANT R12, desc[UR8][R18.64] ;  /* 0x00000008120c7981 */ /* 0x000ea2000c1e9900 */
[----:B------:R-:W-:Y:S01]  /*0640*/  UMOV UR5, 0x4 ;  /* 0x0000000400057882 */ /* 0x000fe20000000000 */
[----:B------:R-:W-:Y:S01]  /*0650*/  LEA R15, R15, UR4, 0x2 ;  /* 0x000000040f0f7c11 */ /* 0x000fe2000f8e10ff */
[----:B------:R-:W-:-:S04]  /*0660*/  USHF.L.U32 UR5, UR5, UR6, URZ ;  /* 0x0000000605057299 */ /* 0x000fc800080006ff */
[----:B------:R-:W-:Y:S05]  /*0670*/  LDS R17, [R15] ;  /* 0x000000000f117984 */ /* 0x000fea0000000800 */
[----:B------:R-:W2:Y:S02]  /*0680*/  LDS R13, [R15+UR5] ;  /* 0x000000050f0d7984 */ /* 0x000ea40008000800 */
[----:B--2---:R-:W-:-:S03]  /*0690*/  IMAD.WIDE.U32 R12, R13, R12, RZ ;  /* 0x0000000c0d0c7225 */ /* 0x004fc600078e00ff */
[C---:B------:R-:W-:Y:S02]  /*06a0*/  LOP3.LUT R20, R12.reuse, 0x7fffffff, RZ, 0xc0, !PT ;  /* 0x7fffffff0c147812 */ /* 0x040fe400078ec0ff */
[----:B------:R-:W-:Y:S01]  /*06b0*/  SHF.R.U64 R13, R12, 0x1f, R13 ;  /* 0x0000001f0c0d7819 */ /* 0x000fe2000000120d */
[----:B------:R-:W-:-:S04]  /*06c0*/  VIADD R12, R17, 0x7fffffff ;  /* 0x7fffffff110c7836 */ /* 0x000fc80000000000 */
[----:B------:R-:W-:-:S05]  /*06d0*/  IMAD.IADD R20, R20, 0x1, R13 ;  /* 0x0000000114147824 */ /* 0x000fca00078e020d */
[----:B------:R-:W-:-:S13]  /*06e0*/  ISETP.GT.U32.AND P0, PT, R20, 0x7ffffffe, PT ;  /* 0x7ffffffe1400780c */ /* 0x000fda0003f04070 */
[----:B------:R-:W-:-:S04]  /*06f0*/  @P0 IADD3 R20, PT, PT, R20, -0x7fffffff, RZ ;  /* 0x8000000114140810 */ /* 0x000fc80007ffe0ff */
[C---:B------:R-:W-:Y:S01]  /*0700*/  ISETP.GE.U32.AND P1, PT, R17.reuse, R20, PT ;  /* 0x000000141100720c */ /* 0x040fe20003f26070 */
[----:B------:R-:W-:-:S03]  /*0710*/  IMAD.IADD R18, R17, 0x1, R20 ;  /* 0x0000000111127824 */ /* 0x000fc600078e0214 */
[----:B------:R-:W-:Y:S02]  /*0720*/  SEL R17, R12, R17, !P1 ;  /* 0x000000110c117207 */ /* 0x000fe40004800000 */
[----:B------:R-:W-:-:S03]  /*0730*/  ISETP.GT.U32.AND P0, PT, R18, 0x7ffffffe, PT ;  /* 0x7ffffffe1200780c */ /* 0x000fc60003f04070 */
[----:B------:R-:W-:-:S10]  /*0740*/  IMAD.IADD R20, R17, 0x1, -R20 ;  /* 0x0000000111147824 */ /* 0x000fd400078e0a14 */
[----:B------:R-:W-:-:S05]  /*0750*/  @P0 VIADD R18, R18, 0x80000001 ;  /* 0x8000000112120836 */ /* 0x000fca0000000000 */
[----:B------:R1:W-:Y:S04]  /*0760*/  STS [R15], R18 ;  /* 0x000000120f007388 */ /* 0x0003e80000000800 */
[----:B------:R1:W-:Y:S02]  /*0770*/  STS [R15+UR5], R20 ;  /* 0x000000140f007988 */ /* 0x0003e40008000805 */
.L_x_28:
[----:B------:R-:W-:Y:S05]  /*0780*/  BSYNC.RECONVERGENT B0 ;  /* 0x0000000000007941 */ /* 0x000fea0003800200 */
.L_x_27:
[----:B------:R-:W-:Y:S01]  /*0790*/  VIADD R14, R14, 0x1 ;  /* 0x000000010e0e7836 */ /* 0x000fe20000000000 */
[----:B------:R-:W-:Y:S04]  /*07a0*/  BAR.SYNC.DEFER_BLOCKING 0x0 ;  /* 0x0000000000007b1d */ /* 0x000fe80000010000 */
[----:B------:R-:W-:-:S13]  /*07b0*/  ISETP.NE.AND P0, PT, R14, RZ, PT ;  /* 0x000000ff0e00720c */ /* 0x000fda0003f05270 */
[----:B------:R-:W-:Y:S05]  /*07c0*/  @P0 BRA `(.L_x_29) ;  /* 0xfffffff800a40947 */ /* 0x000fea000383ffff */
.L_x_26:
[----:B------:R-:W2:Y:S02]  /*07d0*/  LDCU UR5, c[0x0][0x398] ;  /* 0x00007300ff0577ac */ /* 0x000ea40008000800 */
[----:B--2---:R-:W-:-:S04]  /*07e0*/  IADD3 R11, PT, PT, -R11, UR5, RZ ;  /* 0x000000050b0b7c10 */ /* 0x004fc8000fffe1ff */
[----:B------:R-:W-:-:S13]  /*07f0*/  ISETP.GT.U32.AND P0, PT, R11, -0x4, PT ;  /* 0xfffffffc0b00780c */ /* 0x000fda0003f04070 */
[----:B------:R-:W-:Y:S05]  /*0800*/  @P0 BRA `(.L_x_25) ;  /* 0x0000001400580947 */ /* 0x000fea0003800000 */
[----:B------:R-:W2:Y:S08]  /*0810*/  LDC R12, c[0x0][0x394] ;  /* 0x0000e500ff0c7b82 */ /* 0x000eb00000000800 */
[----:B0-----:R-:W0:Y:S01]  /*0820*/  LDC.64 R4, c[0x0][0x388] ;  /* 0x0000e200ff047b82 */ /* 0x001e220000000a00 */
[----:B--2---:R-:W-:-:S04]  /*0830*/  IADD3 R11, PT, PT, -R9, -0x2, R12 ;  /* 0xfffffffe090b7810 */ /* 0x004fc80007ffe10c */
[----:B------:R-:W-:-:S15]  /*0840*/  R2UR UR6, R11 ;  /* 0x000000000b0672ca */ /* 0x000fde00000e0000 */
.L_x_38:
[----:B------:R-:W-:Y:S01]  /*0850*/  UIADD3 UR7, UPT, UPT, UR6, 0x1, URZ ;  /* 0x0000000106077890 */ /* 0x000fe2000fffe0ff */
[----:B-1----:R-:W-:Y:S01]  /*0860*/  IMAD.MOV.U32 R11, RZ, RZ, 0x1 ;  /* 0x00000001ff0b7424 */ /* 0x002fe200078e00ff */
[----:B------:R-:W-:-:S04]  /*0870*/  UIADD3 UR10, UPT, UPT, UR6, -0x1, URZ ;  /* 0xffffffff060a7890 */ /* 0x000fc8000fffe0ff */
[C---:B-1----:R-:W-:Y:S02]  /*0880*/  SHF.L.U32 R20, R11.reuse, UR7, RZ ;  /* 0x000000070b147c19 */ /* 0x042fe400080006ff */
[C---:B------:R-:W-:Y:S02]  /*0890*/  SHF.L.U32 R15, R11.reuse, UR6, RZ ;  /* 0x000000060b0f7c19 */ /* 0x040fe400080006ff */
[----:B------:R-:W-:Y:S02]  /*08a0*/  ISETP.GT.AND P2, PT, R20, 0x100, PT ;  /* 0x000001001400780c */ /* 0x000fe40003f44270 */
[----:B------:R-:W-:Y:S02]  /*08b0*/  SHF.L.U32 R14, R11, UR10, RZ ;  /* 0x0000000a0b0e7c19 */ /* 0x000fe400080006ff */
[----:B------:R-:W-:Y:S02]  /*08c0*/  ISETP.GT.AND P0, PT, R15, 0x100, PT ;  /* 0x000001000f00780c */ /* 0x000fe40003f04270 */
[----:B------:R-:W-:-:S07]  /*08d0*/  ISETP.GT.AND P1, PT, R14, 0x100, PT ;  /* 0x000001000e00780c */ /* 0x000fce0003f24270 */
[----:B------:R-:W-:Y:S06]  /*08e0*/  @P2 BRA `(.L_x_30) ;  /* 0x0000000400382947 */ /* 0x000fec0003800000 */
[-C--:B------:R-:W-:Y:S01]  /*08f0*/  IABS R17, R20.reuse ;  /* 0x0000001400117213 */ /* 0x080fe20000000000 */
[----:B------:R-:W-:Y:S01]  /*0900*/  BSSY.RECONVERGENT B0, `(.L_x_30) ;  /* 0x000004c000007945 */ /* 0x000fe20003800200 */
[----:B------:R-:W-:Y:S02]  /*0910*/  IABS R21, R20 ;  /* 0x0000001400157213 */ /* 0x000fe40000000000 */
[----:B------:R-:W1:Y:S01]  /*0920*/  I2F.RP R18, R17 ;  /* 0x0000001100127306 */ /* 0x000e620000209400 */
[----:B------:R-:W-:-:S07]  /*0930*/  ISETP.GE.AND P4, PT, R8, RZ, PT ;  /* 0x000000ff0800720c */ /* 0x000fce0003f86270 */
[----:B-1----:R-:W1:Y:S02]  /*0940*/  MUFU.RCP R18, R18 ;  /* 0x0000001200127308 */ /* 0x002e640000001000 */
[----:B-1----:R-:W-:Y:S01]  /*0950*/  VIADD R12, R18, 0xffffffe ;  /* 0x0ffffffe120c7836 */ /* 0x002fe20000000000 */
[----:B------:R-:W-:-:S05]  /*0960*/  IADD3 R18, PT, PT, RZ, -R21, RZ ;  /* 0x80000015ff127210 */ /* 0x000fca0007ffe0ff */
[----:B------:R1:W2:Y:S02]  /*0970*/  F2I.FTZ.U32.TRUNC.NTZ R13, R12 ;  /* 0x0000000c000d7305 */ /* 0x0002a4000021f000 */
[----:B-1----:R-:W-:Y:S02]  /*0980*/  IMAD.MOV.U32 R12, RZ, RZ, RZ ;  /* 0x000000ffff0c7224 */ /* 0x002fe400078e00ff */
[----:B--2---:R-:W-:-:S04]  /*0990*/  IMAD.MOV R22, RZ, RZ, -R13 ;  /* 0x000000ffff167224 */ /* 0x004fc800078e0a0d */
[----:B------:R-:W-:Y:S01]  /*09a0*/  IMAD R19, R22, R17, RZ ;  /* 0x0000001116137224 */ /* 0x000fe200078e02ff */
[----:B------:R-:W-:-:S03]  /*09b0*/  IABS R22, R8 ;  /* 0x0000000800167213 */ /* 0x000fc60000000000 */
[----:B------:R-:W-:Y:S01]  /*09c0*/  IMAD.HI.U32 R13, R13, R19, R12 ;  /* 0x000000130d0d7227 */ /* 0x000fe200078e000c */
[----:B------:R-:W-:-:S05]  /*09d0*/  SHF.R.U32.HI R19, RZ, UR7, R8 ;  /* 0x00000007ff137c19 */ /* 0x000fca0008011608 */
[----:B------:R-:W-:-:S04]  /*09e0*/  IMAD.HI.U32 R13, R13, R22, RZ ;  /* 0x000000160d0d7227 */ /* 0x000fc800078e00ff */
[----:B------:R-:W-:Y:S02]  /*09f0*/  IMAD R12, R13, R18, R22 ;  /* 0x000000120d0c7224 */ /* 0x000fe400078e0216 */
        /* <DEDUP_REMOVED lines=16> */
[----:B------:R-:W-:-:S05]  /*0b00*/  IABS R22, R18 ;  /* 0x0000001200167213 */ /* 0x000fca0000000000 */
[----:B------:R-:W-:Y:S02]  /*0b10*/  IMAD.MOV R22, RZ, RZ, -R22 ;  /* 0x000000ffff167224 */ /* 0x000fe400078e0a16 */
[----:B-1----:R-:W1:Y:S02]  /*0b20*/  MUFU.RCP R21, R21 ;  /* 0x0000001500157308 */ /* 0x002e640000001000 */
[----:B-1----:R-:W-:-:S06]  /*0b30*/  VIADD R12, R21, 0xffffffe ;  /* 0x0ffffffe150c7836 */ /* 0x002fcc0000000000 */
[----:B------:R1:W2:Y:S02]  /*0b40*/  F2I.FTZ.U32.TRUNC.NTZ R13, R12 ;  /* 0x0000000c000d7305 */ /* 0x0002a4000021f000 */
[----:B-1----:R-:W-:Y:S02]  /*0b50*/  HFMA2 R12, -RZ, RZ, 0, 0 ;  /* 0x00000000ff0c7431 */ /* 0x002fe400000001ff */
[----:B--2---:R-:W-:-:S04]  /*0b60*/  IMAD.MOV R23, RZ, RZ, -R13 ;  /* 0x000000ffff177224 */ /* 0x004fc800078e0a0d */
        /* <DEDUP_REMOVED lines=28> */
[----:B------:R-:W-:-:S05]  /*0d30*/  @P2 VIADD R21, R21, 0x80000001 ;  /* 0x8000000115152836 */ /* 0x000fca0000000000 */
[CC--:B------:R-:W-:Y:S02]  /*0d40*/  IADD3 R12, PT, PT, R20.reuse, R21.reuse, RZ ;  /* 0x00000015140c7210 */ /* 0x0c0fe40007ffe0ff */
[----:B------:R-:W-:Y:S02]  /*0d50*/  ISETP.GE.U32.AND P3, PT, R20, R21, PT ;  /* 0x000000151400720c */ /* 0x000fe40003f66070 */
[----:B------:R-:W-:Y:S02]  /*0d60*/  ISETP.GT.U32.AND P2, PT, R12, 0x7ffffffe, PT ;  /* 0x7ffffffe0c00780c */ /* 0x000fe40003f44070 */
[----:B------:R-:W-:-:S05]  /*0d70*/  SEL R20, R13, R20, !P3 ;  /* 0x000000140d147207 */ /* 0x000fca0005800000 */
[----:B------:R-:W-:-:S06]  /*0d80*/  IMAD.IADD R20, R20, 0x1, -R21 ;  /* 0x0000000114147824 */ /* 0x000fcc00078e0a15 */
[----:B------:R-:W-:-:S05]  /*0d90*/  @P2 VIADD R12, R12, 0x80000001 ;  /* 0x800000010c0c2836 */ /* 0x000fca0000000000 */
[----:B------:R1:W-:Y:S04]  /*0da0*/  STS [R17], R12 ;  /* 0x0000000c11007388 */ /* 0x0003e80000000800 */
[----:B------:R1:W-:Y:S02]  /*0db0*/  STS [R17+UR5], R20 ;  /* 0x0000001411007988 */ /* 0x0003e40008000805 */
.L_x_31:
[----:B------:R-:W-:Y:S05]  /*0dc0*/  BSYNC.RECONVERGENT B0 ;  /* 0x0000000000007941 */ /* 0x000fea0003800200 */
.L_x_30:
[----:B------:R-:W-:Y:S06]  /*0dd0*/  BAR.SYNC.DEFER_BLOCKING 0x0 ;  /* 0x0000000000007b1d */ /* 0x000fec0000010000 */
[----:B------:R-:W-:Y:S05]  /*0de0*/  @P0 BRA `(.L_x_32) ;  /* 0x0000000400380947 */ /* 0x000fea0003800000 */
[-C--:B-1----:R-:W-:Y:S01]  /*0df0*/  IABS R17, R15.reuse ;  /* 0x0000000f00117213 */ /* 0x082fe20000000000 */
        /* <DEDUP_REMOVED lines=8> */
[----:B-1----:R-:W-:Y:S02]  /*0e80*/  IMAD.MOV.U32 R12, RZ, RZ, RZ ;  /* 0x000000ffff0c7224 */ /* 0x002fe400078e00ff */
[----:B--2---:R-:W-:-:S04]  /*0e90*/  IMAD.MOV R20, RZ, RZ, -R13 ;  /* 0x000000ffff147224 */ /* 0x004fc800078e0a0d */
[----:B------:R-:W-:Y:S01]  /*0ea0*/  IMAD R19, R20, R17, RZ ;  /* 0x0000001114137224 */ /* 0x000fe200078e02ff */
[----:B------:R-:W-:-:S03]  /*0eb0*/  IABS R20, R8 ;  /* 0x0000000800147213 */ /* 0x000fc60000000000 */
[----:B------:R-:W-:-:S06]  /*0ec0*/  IMAD.HI.U32 R13, R13, R19, R12 ;  /* 0x000000130d0d7227 */ /* 0x000fcc00078e000c */
        /* <DEDUP_REMOVED lines=8> */
[----:B------:R-:W-:Y:S02]  /*0f50*/  @!P2 IADD3 R12, PT, PT, R12, -R17, RZ ;  /* 0x800000110c0ca210 */ /* 0x000fe40007ffe0ff */
[----:B------:R-:W-:-:S03]  /*0f60*/  SHF.R.U32.HI R17, RZ, UR6, R8 ;  /* 0x00000006ff117c19 */ /* 0x000fc60008011608 */
[----:B------:R-:W-:Y:S01]  /*0f70*/  @!P3 IMAD.MOV R12, RZ, RZ, -R12 ;  /* 0x000000ffff0cb224 */ /* 0x000fe200078e0a0c */
[----:B------:R-:W-:-:S05]  /*0f80*/  @!P0 LOP3.LUT R12, RZ, R15, RZ, 0x33, !PT ;  /* 0x0000000fff0c8212 */ /* 0x000fca00078e33ff */
[----:B------:R-:W-:-:S04]  /*0f90*/  IMAD R18, R17, R20, R12 ;  /* 0x0000001411127224 */ /* 0x000fc800078e020c */
[----:B------:R-:W-:-:S05]  /*0fa0*/  IMAD.IADD R15, R15, 0x1, R18 ;  /* 0x000000010f0f7824 */ /* 0x000fca00078e0212 */
[----:B------:R-:W-:-:S13]  /*0fb0*/  ISETP.GT.AND P0, PT, R15, 0x1ff, PT ;  /* 0x000001ff0f00780c */ /* 0x000fda0003f04270 */
[----:B------:R-:W-:Y:S05]  /*0fc0*/  @P0 BRA `(.L_x_33) ;  /* 0x0000000000bc0947 */ /* 0x000fea0003800000 */
[----:B------:R-:W-:Y:S02]  /*0fd0*/  IABS R15, R20 ;  /* 0x00000014000f7213 */ /* 0x000fe40000000000 */
[----:B------:R-:W-:Y:S02]  /*0fe0*/  IABS R24, R7 ;  /* 0x0000000700187213 */ /* 0x000fe40000000000 */
[----:B------:R-:W1:Y:S08]  /*0ff0*/  I2F.RP R19, R15 ;  /* 0x0000000f00137306 */ /* 0x000e700000209400 */
[----:B-1----:R-:W1:Y:S02]  /*1000*/  MUFU.RCP R19, R19 ;  /* 0x0000001300137308 */ /* 0x002e640000001000 */
[----:B-1----:R-:W-:-:S06]  /*1010*/  VIADD R12, R19, 0xffffffe ;  /* 0x0ffffffe130c7836 */ /* 0x002fcc0000000000 */
[----:B------:R1:W2:Y:S02]  /*1020*/  F2I.FTZ.U32.TRUNC.NTZ R13, R12 ;  /* 0x0000000c000d7305 */ /* 0x0002a4000021f000 */
[----:B-1----:R-:W-:Y:S02]  /*1030*/  IMAD.MOV.U32 R12, RZ, RZ, RZ ;  /* 0x000000ffff0c7224 */ /* 0x002fe400078e00ff */
[----:B--2---:R-:W-:-:S04]  /*1040*/  IMAD.MOV R22, RZ, RZ, -R13 ;  /* 0x000000ffff167224 */ /* 0x004fc800078e0a0d */
[----:B------:R-:W-:Y:S01]  /*1050*/  IMAD R21, R22, R15, RZ ;  /* 0x0000000f16157224 */ /* 0x000fe200078e02ff */
[----:B------:R-:W-:-:S03]  /*1060*/  IABS R22, R20 ;  /* 0x0000001400167213 */ /* 0x000fc60000000000 */
[----:B------:R-:W-:-:S04]  /*1070*/  IMAD.HI.U32 R13, R13, R21, R12 ;  /* 0x000000150d0d7227 */ /* 0x000fc800078e000c */
[----:B------:R-:W-:Y:S02]  /*1080*/  IMAD.MOV R22, RZ, RZ, -R22 ;  /* 0x000000ffff167224 */ /* 0x000fe400078e0a16 */
[----:B------:R-:W-:-:S04]  /*1090*/  IMAD.HI.U32 R13, R13, R24, RZ ;  /* 0x000000180d0d7227 */ /* 0x000fc800078e00ff */
[----:B------:R-:W-:-:S05]  /*10a0*/  IMAD R12, R13, R22, R24 ;  /* 0x000000160d0c7224 */ /* 0x000fca00078e0218 */
[----:B------:R-:W-:-:S13]  /*10b0*/  ISETP.GT.U32.AND P2, PT, R15, R12, PT ;  /* 0x0000000c0f00720c */ /* 0x000fda0003f44070 */
[----:B------:R-:W-:Y:S01]  /*10c0*/  @!P2 IMAD.IADD R12, R12, 0x1, -R15 ;  /* 0x000000010c0ca824 */ /* 0x000fe200078e0a0f */
[----:B------:R-:W-:Y:S02]  /*10d0*/  @!P2 IADD3 R13, PT, PT, R13, 0x1, RZ ;  /* 0x000000010d0da810 */ /* 0x000fe40007ffe0ff */
[----:B------:R-:W-:Y:S02]  /*10e0*/  ISETP.NE.AND P2, PT, R20, RZ, PT ;  /* 0x000000ff1400720c */ /* 0x000fe40003f45270 */
[----:B------:R-:W-:Y:S02]  /*10f0*/  ISETP.GE.U32.AND P0, PT, R12, R15, PT ;  /* 0x0000000f0c00720c */ /* 0x000fe40003f06070 */
[----:B------:R-:W-:-:S04]  /*1100*/  LOP3.LUT R12, R7, R20, RZ, 0x3c, !PT ;  /* 0x00000014070c7212 */ /* 0x000fc800078e3cff */
[----:B------:R-:W-:-:S07]  /*1110*/  ISETP.GE.AND P3, PT, R12, RZ, PT ;  /* 0x000000ff0c00720c */ /* 0x000fce0003f66270 */
[----:B------:R-:W-:-:S06]  /*1120*/  @P0 VIADD R13, R13, 0x1 ;  /* 0x000000010d0d0836 */ /* 0x000fcc0000000000 */
[----:B------:R-:W-:Y:S01]  /*1130*/  @!P3 IMAD.MOV R13, RZ, RZ, -R13 ;  /* 0x000000ffff0db224 */ /* 0x000fe200078e0a0d */
[----:B------:R-:W-:-:S05]  /*1140*/  @!P2 LOP3.LUT R13, RZ, R20, RZ, 0x33, !PT ;  /* 0x00000014ff0da212 */ /* 0x000fca00078e33ff */
[----:B------:R-:W-:-:S04]  /*1150*/  IMAD.IADD R21, R17, 0x1, R13 ;  /* 0x0000000111157824 */ /* 0x000fc800078e020d */
[----:B0-----:R-:W-:-:S05]  /*1160*/  IMAD.WIDE R20, R21, 0x4, R4 ;  /* 0x0000000415147825 */ /* 0x001fca00078e0204 */
[----:B------:R0:W2:Y:S01]  /*1170*/  LDG.E.CONSTANT R12, desc[UR8][R20.64] ;  /* 0x00000008140c7981 */ /* 0x0000a2000c1e9900 */
[----:B------:R-:W-:Y:S01]  /*1180*/  UMOV UR5, 0x4 ;  /* 0x0000000400057882 */ /* 0x000fe20000000000 */
[----:B------:R-:W-:Y:S01]  /*1190*/  LEA R18, R18, UR4, 0x2 ;  /* 0x0000000412127c11 */ /* 0x000fe2000f8e10ff */
[----:B------:R-:W-:-:S04]  /*11a0*/  USHF.L.U32 UR5, UR5, UR6, URZ ;  /* 0x0000000605057299 */ /* 0x000fc800080006ff */
[----:B------:R-:W0:Y:S05]  /*11b0*/  LDS R15, [R18] ;  /* 0x00000000120f7984 */ /* 0x000e2a0000000800 */
[----:B------:R-:W2:Y:S01]  /*11c0*/  LDS R13, [R18+UR5] ;  /* 0x00000005120d7984 */ /* 0x000ea20008000800 */
[----:B0-----:R-:W-:Y:S02]  /*11d0*/  VIADD R20, R15, 0x7fffffff ;  /* 0x7fffffff0f147836 */ /* 0x001fe40000000000 */
[----:B--2---:R-:W-:-:S03]  /*11e0*/  IMAD.WIDE.U32 R12, R13, R12, RZ ;  /* 0x0000000c0d0c7225 */ /* 0x004fc600078e00ff */
[C---:B------:R-:W-:Y:S02]  /*11f0*/  LOP3.LUT R17, R12.reuse, 0x7fffffff, RZ, 0xc0, !PT ;  /* 0x7fffffff0c117812 */ /* 0x040fe400078ec0ff */
[----:B------:R-:W-:-:S05]  /*1200*/  SHF.R.U64 R12, R12, 0x1f, R13 ;  /* 0x0000001f0c0c7819 */ /* 0x000fca000000120d */
[----:B------:R-:W-:-:S05]  /*1210*/  IMAD.IADD R12, R17, 0x1, R12 ;  /* 0x00000001110c7824 */ /* 0x000fca00078e020c */
[----:B------:R-:W-:-:S13]  /*1220*/  ISETP.GT.U32.AND P0, PT, R12, 0x7ffffffe, PT ;  /* 0x7ffffffe0c00780c */ /* 0x000fda0003f04070 */
[----:B------:R-:W-:-:S04]  /*1230*/  @P0 VIADD R12, R12, 0x80000001 ;  /* 0x800000010c0c0836 */ /* 0x000fc80000000000 */
[C---:B------:R-:W-:Y:S01]  /*1240*/  IMAD.IADD R13, R15.reuse, 0x1, R12 ;  /* 0x000000010f0d7824 */ /* 0x040fe200078e020c */
[----:B------:R-:W-:-:S04]  /*1250*/  ISETP.GE.U32.AND P2, PT, R15, R12, PT ;  /* 0x0000000c0f00720c */ /* 0x000fc80003f46070 */
[----:B------:R-:W-:Y:S02]  /*1260*/  ISETP.GT.U32.AND P0, PT, R13, 0x7ffffffe, PT ;  /* 0x7ffffffe0d00780c */ /* 0x000fe40003f04070 */
[----:B------:R-:W-:-:S04]  /*1270*/  SEL R15, R20, R15, !P2 ;  /* 0x0000000f140f7207 */ /* 0x000fc80005000000 */
[----:B------:R-:W-:-:S07]  /*1280*/  IADD3 R15, PT, PT, -R12, R15, RZ ;  /* 0x0000000f0c0f7210 */ /* 0x000fce0007ffe1ff */
[----:B------:R-:W-:-:S05]  /*1290*/  @P0 VIADD R13, R13, 0x80000001 ;  /* 0x800000010d0d0836 */ /* 0x000fca0000000000 */
[----:B------:R1:W-:Y:S04]  /*12a0*/  STS [R18], R13 ;  /* 0x0000000d12007388 */ /* 0x0003e80000000800 */
[----:B------:R1:W-:Y:S02]  /*12b0*/  STS [R18+UR5], R15 ;  /* 0x0000000f12007988 */ /* 0x0003e40008000805 */
.L_x_33:
[----:B------:R-:W-:Y:S05]  /*12c0*/  BSYNC.RECONVERGENT B0 ;  /* 0x0000000000007941 */ /* 0x000fea0003800200 */
.L_x_32:
[----:B------:R-:W-:Y:S06]  /*12d0*/  BAR.SYNC.DEFER_BLOCKING 0x0 ;  /* 0x0000000000007b1d */ /* 0x000fec0000010000 */
[----:B------:R-:W-:Y:S05]  /*12e0*/  @P1 BRA `(.L_x_34) ;  /* 0x0000000400381947 */ /* 0x000fea0003800000 */
[-C--:B-1----:R-:W-:Y:S01]  /*12f0*/  IABS R15, R14.reuse ;  /* 0x0000000e000f7213 */ /* 0x082fe20000000000 */
[----:B------:R-:W-:Y:S01]  /*1300*/  BSSY.RECONVERGENT B0, `(.L_x_34) ;  /* 0x000004c000007945 */ /* 0x000fe20003800200 */
[----:B------:R-:W-:Y:S02]  /*1310*/  IABS R21, R14 ;  /* 0x0000000e00157213 */ /* 0x000fe40000000000 */
[----:B------:R-:W1:Y:S01]  /*1320*/  I2F.RP R17, R15 ;  /* 0x0000000f00117306 */ /* 0x000e620000209400 */
[----:B------:R-:W-:Y:S02]  /*1330*/  IABS R20, R8 ;  /* 0x0000000800147213 */ /* 0x000fe40000000000 */
[----:B------:R-:W-:-:S05]  /*1340*/  ISETP.GE.AND P2, PT, R8, RZ, PT ;  /* 0x000000ff0800720c */ /* 0x000fca0003f46270 */
[----:B-1----:R-:W1:Y:S02]  /*1350*/  MUFU.RCP R17, R17 ;  /* 0x0000001100117308 */ /* 0x002e640000001000 */
[----:B-1----:R-:W-:Y:S01]  /*1360*/  VIADD R12, R17, 0xffffffe ;  /* 0x0ffffffe110c7836 */ /* 0x002fe20000000000 */
[----:B------:R-:W-:-:S05]  /*1370*/  SHF.R.U32.HI R17, RZ, UR10, R8 ;  /* 0x0000000aff117c19 */ /* 0x000fca0008011608 */
[----:B------:R1:W2:Y:S02]  /*1380*/  F2I.FTZ.U32.TRUNC.NTZ R13, R12 ;  /* 0x0000000c000d7305 */ /* 0x0002a4000021f000 */
[----:B-1----:R-:W-:Y:S02]  /*1390*/  IMAD.MOV.U32 R12, RZ, RZ, RZ ;  /* 0x000000ffff0c7224 */ /* 0x002fe400078e00ff */
[----:B--2---:R-:W-:-:S04]  /*13a0*/  IMAD.MOV R18, RZ, RZ, -R13 ;  /* 0x000000ffff127224 */ /* 0x004fc800078e0a0d */
[----:B------:R-:W-:Y:S02]  /*13b0*/  IMAD R19, R18, R15, RZ ;  /* 0x0000000f12137224 */ /* 0x000fe400078e02ff */
[----:B------:R-:W-:Y:S02]  /*13c0*/  IMAD.MOV R18, RZ, RZ, -R21 ;  /* 0x000000ffff127224 */ /* 0x000fe400078e0a15 */
        /* <DEDUP_REMOVED lines=12> */
[----:B------:R-:W-:-:S05]  /*1490*/  IMAD R15, R17, R18, R12 ;  /* 0x00000012110f7224 */ /* 0x000fca00078e020c */
[----:B------:R-:W-:-:S04]  /*14a0*/  IADD3 R14, PT, PT, R14, R15, RZ ;  /* 0x0000000f0e0e7210 */ /* 0x000fc80007ffe0ff */
        /* <DEDUP_REMOVED lines=10> */
[----:B-1----:R-:W-:Y:S02]  /*1550*/  IMAD.MOV.U32 R12, RZ, RZ, RZ ;  /* 0x000000ffff0c7224 */ /* 0x002fe400078e00ff */
        /* <DEDUP_REMOVED lines=14> */
[----:B------:R-:W-:-:S04]  /*1640*/  @!P1 LOP3.LUT R13, RZ, R18, RZ, 0x33, !PT ;  /* 0x00000012ff0d9212 */ /* 0x000fc800078e33ff */
[----:B------:R-:W-:-:S05]  /*1650*/  IADD3 R13, PT, PT, R17, R13, RZ ;  /* 0x0000000d110d7210 */ /* 0x000fca0007ffe0ff */
[----:B0-----:R-:W-:-:S06]  /*1660*/  IMAD.WIDE R12, R13, 0x4, R4 ;  /* 0x000000040d0c7825 */ /* 0x001fcc00078e0204 */
        /* <DEDUP_REMOVED lines=16> */
[----:B------:R-:W-:-:S05]  /*1770*/  SEL R18, R13, R18, !P1 ;  /* 0x000000120d127207 */ /* 0x000fca0004800000 */
[----:B------:R-:W-:-:S06]  /*1780*/  IMAD.IADD R18, R18, 0x1, -R19 ;  /* 0x0000000112127824 */ /* 0x000fcc00078e0a13 */
[----:B------:R-:W-:-:S05]  /*1790*/  @P0 VIADD R12, R12, 0x80000001 ;  /* 0x800000010c0c0836 */ /* 0x000fca0000000000 */
[----:B------:R1:W-:Y:S04]  /*17a0*/  STS [R17], R12 ;  /* 0x0000000c11007388 */ /* 0x0003e80000000800 */
[----:B------:R1:W-:Y:S02]  /*17b0*/  STS [R17+UR5], R18 ;  /* 0x0000001211007988 */ /* 0x0003e40008000805 */
.L_x_35:
[----:B------:R-:W-:Y:S05]  /*17c0*/  BSYNC.RECONVERGENT B0 ;  /* 0x0000000000007941 */ /* 0x000fea0003800200 */
.L_x_34:
[----:B------:R-:W-:Y:S01]  /*17d0*/  UIADD3 UR7, UPT, UPT, UR6, -0x2, URZ ;  /* 0xfffffffe06077890 */ /* 0x000fe2000fffe0ff */
[----:B------:R-:W-:Y:S01]  /*17e0*/  VIADD R9, R9, 0x4 ;  /* 0x0000000409097836 */ /* 0x000fe20000000000 */
[----:B------:R-:W-:Y:S04]  /*17f0*/  BAR.SYNC.DEFER_BLOCKING 0x0 ;  /* 0x0000000000007b1d */ /* 0x000fe80000010000 */
[----:B-1----:R-:W-:Y:S02]  /*1800*/  SHF.L.U32 R12, R11, UR7, RZ ;  /* 0x000000070b0c7c19 */ /* 0x002fe400080006ff */
[----:B------:R-:W-:Y:S02]  /*1810*/  ISETP.GE.AND P0, PT, R9, R10, PT ;  /* 0x0000000a0900720c */ /* 0x000fe40003f06270 */
[----:B------:R-:W-:-:S13]  /*1820*/  ISETP.GT.AND P1, PT, R12, 0x100, PT ;  /* 0x000001000c00780c */ /* 0x000fda0003f24270 */
[----:B------:R-:W-:Y:S05]  /*1830*/  @P1 BRA `(.L_x_36) ;  /* 0x0000000400401947 */ /* 0x000fea0003800000 */
[-C--:B------:R-:W-:Y:S01]  /*1840*/  IABS R18, R12.reuse ;  /* 0x0000000c00127213 */ /* 0x080fe20000000000 */
[----:B------:R-:W-:Y:S01]  /*1850*/  BSSY.RECONVERGENT B0, `(.L_x_36) ;  /* 0x000004e000007945 */ /* 0x000fe20003800200 */
[----:B------:R-:W-:Y:S02]  /*1860*/  IABS R17, R12 ;  /* 0x0000000c00117213 */ /* 0x000fe40000000000 */
[----:B------:R-:W1:Y:S01]  /*1870*/  I2F.RP R11, R18 ;  /* 0x00000012000b7306 */ /* 0x000e620000209400 */
[----:B------:R-:W-:Y:S02]  /*1880*/  IABS R22, R8 ;  /* 0x0000000800167213 */ /* 0x000fe40000000000 */
[----:B------:R-:W-:Y:S01]  /*1890*/  IMAD.MOV R20, RZ, RZ, -R17 ;  /* 0x000000ffff147224 */ /* 0x000fe200078e0a11 */
[----:B------:R-:W-:-:S04]  /*18a0*/  ISETP.GE.AND P3, PT, R8, RZ, PT ;  /* 0x000000ff0800720c */ /* 0x000fc80003f66270 */
[----:B-1----:R-:W1:Y:S02]  /*18b0*/  MUFU.RCP R11, R11 ;  /* 0x0000000b000b7308 */ /* 0x002e640000001000 */
[----:B-1----:R-:W-:-:S06]  /*18c0*/  VIADD R14, R11, 0xffffffe ;  /* 0x0ffffffe0b0e7836 */ /* 0x002fcc0000000000 */
[----:B------:R1:W2:Y:S02]  /*18d0*/  F2I.FTZ.U32.TRUNC.NTZ R15, R14 ;  /* 0x0000000e000f7305 */ /* 0x0002a4000021f000 */
[----:B-1----:R-:W-:Y:S01]  /*18e0*/  IMAD.MOV.U32 R14, RZ, RZ, RZ ;  /* 0x000000ffff0e7224 */ /* 0x002fe200078e00ff */
[----:B--2---:R-:W-:-:S05]  /*18f0*/  IADD3 R13, PT, PT, RZ, -R15, RZ ;  /* 0x8000000fff0d7210 */ /* 0x004fca0007ffe0ff */
[----:B------:R-:W-:-:S04]  /*1900*/  IMAD R13, R13, R18, RZ ;  /* 0x000000120d0d7224 */ /* 0x000fc800078e02ff */
[----:B------:R-:W-:Y:S01]  /*1910*/  IMAD.HI.U32 R15, R15, R13, R14 ;  /* 0x0000000d0f0f7227 */ /* 0x000fe200078e000e */
[----:B------:R-:W-:-:S05]  /*1920*/  SHF.R.U32.HI R14, RZ, UR7, R8 ;  /* 0x00000007ff0e7c19 */ /* 0x000fca0008011608 */
[----:B------:R-:W-:-:S04]  /*1930*/  IMAD.HI.U32 R15, R15, R22, RZ ;  /* 0x000000160f0f7227 */ /* 0x000fc800078e00ff */
[----:B------:R-:W-:-:S05]  /*1940*/  IMAD R15, R15, R20, R22 ;  /* 0x000000140f0f7224 */ /* 0x000fca00078e0216 */
[----:B------:R-:W-:-:S13]  /*1950*/  ISETP.GT.U32.AND P1, PT, R18, R15, PT ;  /* 0x0000000f1200720c */ /* 0x000fda0003f24070 */
[----:B------:R-:W-:Y:S01]  /*1960*/  @!P1 IMAD.IADD R15, R15, 0x1, -R18 ;  /* 0x000000010f0f9824 */ /* 0x000fe200078e0a12 */
[----:B------:R-:W-:-:S04]  /*1970*/  ISETP.NE.AND P1, PT, R12, RZ, PT ;  /* 0x000000ff0c00720c */ /* 0x000fc80003f25270 */
[----:B------:R-:W-:-:S13]  /*1980*/  ISETP.GT.U32.AND P2, PT, R18, R15, PT ;  /* 0x0000000f1200720c */ /* 0x000fda0003f44070 */
[----:B------:R-:W-:-:S04]  /*1990*/  @!P2 IMAD.IADD R15, R15, 0x1, -R18 ;  /* 0x000000010f0fa824 */ /* 0x000fc800078e0a12 */
[----:B------:R-:W-:Y:S02]  /*19a0*/  IMAD.MOV.U32 R11, RZ, RZ, R15 ;  /* 0x000000ffff0b7224 */ /* 0x000fe400078e000f */
[----:B------:R-:W-:Y:S02]  /*19b0*/  IMAD.MOV.U32 R15, RZ, RZ, 0x2 ;  /* 0x00000002ff0f7424 */ /* 0x000fe400078e00ff */
[----:B------:R-:W-:Y:S01]  /*19c0*/  @!P3 IMAD.MOV R11, RZ, RZ, -R11 ;  /* 0x000000ffff0bb224 */ /* 0x000fe200078e0a0b */
[----:B------:R-:W-:Y:S02]  /*19d0*/  @!P1 LOP3.LUT R11, RZ, R12, RZ, 0x33, !PT ;  /* 0x0000000cff0b9212 */ /* 0x000fe400078e33ff */
[----:B------:R-:W-:-:S05]  /*19e0*/  SHF.L.U32 R15, R15, UR7, RZ ;  /* 0x000000070f0f7c19 */ /* 0x000fca00080006ff */
[----:B------:R-:W-:-:S04]  /*19f0*/  IMAD R11, R14, R15, R11 ;  /* 0x0000000f0e0b7224 */ /* 0x000fc800078e020b */
[----:B------:R-:W-:-:S05]  /*1a00*/  IMAD.IADD R12, R12, 0x1, R11 ;  /* 0x000000010c0c7824 */ /* 0x000fca00078e020b */
[----:B------:R-:W-:-:S13]  /*1a10*/  ISETP.GT.AND P1, PT, R12, 0x1ff, PT ;  /* 0x000001ff0c00780c */ /* 0x000fda0003f24270 */
[----:B------:R-:W-:Y:S05]  /*1a20*/  @P1 BRA `(.L_x_37) ;  /* 0x0000000000c01947 */ /* 0x000fea0003800000 */
[----:B------:R-:W-:Y:S02]  /*1a30*/  IABS R17, R15 ;  /* 0x0000000f00117213 */ /* 0x000fe40000000000 */
[----:B------:R-:W-:Y:S02]  /*1a40*/  IABS R21, R7 ;  /* 0x0000000700157213 */ /* 0x000fe40000000000 */
[----:B------:R-:W1:Y:S01]  /*1a50*/  I2F.RP R18, R17 ;  /* 0x0000001100127306 */ /* 0x000e620000209400 */
[----:B------:R-:W-:-:S07]  /*1a60*/  IABS R22, R15 ;  /* 0x0000000f00167213 */ /* 0x000fce0000000000 */
[----:B-1----:R-:W1:Y:S02]  /*1a70*/  MUFU.RCP R18, R18 ;  /* 0x0000001200127308 */ /* 0x002e640000001000 */
[----:B-1----:R-:W-:Y:S01]  /*1a80*/  IADD3 R12, PT, PT, R18, 0xffffffe, RZ ;  /* 0x0ffffffe120c7810 */ /* 0x002fe20007ffe0ff */
[----:B------:R-:W-:-:S05]  /*1a90*/  IMAD.MOV R18, RZ, RZ, -R22 ;  /* 0x000000ffff127224 */ /* 0x000fca00078e0a16 */
[----:B------:R1:W2:Y:S02]  /*1aa0*/  F2I.FTZ.U32.TRUNC.NTZ R13, R12 ;  /* 0x0000000c000d7305 */ /* 0x0002a4000021f000 */
[----:B-1----:R-:W-:Y:S02]  /*1ab0*/  IMAD.MOV.U32 R12, RZ, RZ, RZ ;  /* 0x000000ffff0c7224 */ /* 0x002fe400078e00ff */
[----:B--2---:R-:W-:-:S04]  /*1ac0*/  IMAD.MOV R20, RZ, RZ, -R13 ;  /* 0x000000ffff147224 */ /* 0x004fc800078e0a0d */
[----:B------:R-:W-:Y:S02]  /*1ad0*/  IMAD R19, R20, R17, RZ ;  /* 0x0000001114137224 */ /* 0x000fe400078e02ff */
[----:B------:R-:W-:Y:S02]  /*1ae0*/  IMAD.MOV.U32 R20, RZ, RZ, R21 ;  /* 0x000000ffff147224 */ /* 0x000fe400078e0015 */
[----:B------:R-:W-:-:S06]  /*1af0*/  IMAD.HI.U32 R13, R13, R19, R12 ;  /* 0x000000130d0d7227 */ /* 0x000fcc00078e000c */
[----:B------:R-:W-:-:S04]  /*1b00*/  IMAD.HI.U32 R13, R13, R20, RZ ;  /* 0x000000140d0d7227 */ /* 0x000fc800078e00ff */
[----:B------:R-:W-:-:S05]  /*1b10*/  IMAD R12, R13, R18, R20 ;  /* 0x000000120d0c7224 */ /* 0x000fca00078e0214 */
[----:B------:R-:W-:-:S13]  /*1b20*/  ISETP.GT.U32.AND P2, PT, R17, R12, PT ;  /* 0x0000000c1100720c */ /* 0x000fda0003f44070 */
[----:B------:R-:W-:Y:S02]  /*1b30*/  @!P2 IMAD.IADD R12, R12, 0x1, -R17 ;  /* 0x000000010c0ca824 */ /* 0x000fe400078e0a11 */
[----:B------:R-:W-:Y:S01]  /*1b40*/  @!P2 VIADD R13, R13, 0x1 ;  /* 0x000000010d0da836 */ /* 0x000fe20000000000 */
[----:B------:R-:W-:Y:S02]  /*1b50*/  ISETP.NE.AND P2, PT, R15, RZ, PT ;  /* 0x000000ff0f00720c */ /* 0x000fe40003f45270 */
[----:B------:R-:W-:Y:S02]  /*1b60*/  ISETP.GE.U32.AND P1, PT, R12, R17, PT ;  /* 0x000000110c00720c */ /* 0x000fe40003f26070 */
[----:B------:R-:W-:-:S04]  /*1b70*/  LOP3.LUT R12, R7, R15, RZ, 0x3c, !PT ;  /* 0x0000000f070c7212 */ /* 0x000fc800078e3cff */
[----:B------:R-:W-:-:S07]  /*1b80*/  ISETP.GE.AND P3, PT, R12, RZ, PT ;  /* 0x000000ff0c00720c */ /* 0x000fce0003f66270 */
[----:B------:R-:W-:-:S06]  /*1b90*/  @P1 VIADD R13, R13, 0x1 ;  /* 0x000000010d0d1836 */ /* 0x000fcc0000000000 */
[----:B------:R-:W-:Y:S01]  /*1ba0*/  @!P3 IMAD.MOV R13, RZ, RZ, -R13 ;  /* 0x000000ffff0db224 */ /* 0x000fe200078e0a0d */
[----:B------:R-:W-:-:S04]  /*1bb0*/  @!P2 LOP3.LUT R13, RZ, R15, RZ, 0x33, !PT ;  /* 0x0000000fff0da212 */ /* 0x000fc800078e33ff */
[----:B------:R-:W-:-:S05]  /*1bc0*/  IADD3 R13, PT, PT, R14, R13, RZ ;  /* 0x0000000d0e0d7210 */ /* 0x000fca0007ffe0ff */
[----:B0-----:R-:W-:-:S06]  /*1bd0*/  IMAD.WIDE R12, R13, 0x4, R4 ;  /* 0x000000040d0c7825 */ /* 0x001fcc00078e0204 */
[----:B------:R-:W2:Y:S01]  /*1be0*/  LDG.E.CONSTANT R12, desc[UR8][R12.64] ;  /* 0x000000080c0c7981 */ /* 0x000ea2000c1e9900 */
[----:B------:R-:W-:Y:S01]  /*1bf0*/  UMOV UR5, 0x4 ;  /* 0x0000000400057882 */ /* 0x000fe20000000000 */
[----:B------:R-:W-:Y:S01]  /*1c00*/  LEA R11, R11, UR4, 0x2 ;  /* 0x000000040b0b7c11 */ /* 0x000fe2000f8e10ff */
[----:B------:R-:W-:-:S04]  /*1c10*/  USHF.L.U32 UR5, UR5, UR7, URZ ;  /* 0x0000000705057299 */ /* 0x000fc800080006ff */
[----:B------:R-:W-:Y:S05]  /*1c20*/  LDS R17, [R11] ;  /* 0x000000000b117984 */ /* 0x000fea0000000800 */
[----:B------:R-:W2:Y:S02]  /*1c30*/  LDS R15, [R11+UR5] ;  /* 0x000000050b0f7984 */ /* 0x000ea40008000800 */
[----:B--2---:R-:W-:-:S04]  /*1c40*/  IMAD.WIDE.U32 R14, R15, R12, RZ ;  /* 0x0000000c0f0e7225 */ /* 0x004fc800078e00ff */
[----:B------:R-:W-:Y:S01]  /*1c50*/  VIADD R12, R17, 0x7fffffff ;  /* 0x7fffffff110c7836 */ /* 0x000fe20000000000 */
        /* <DEDUP_REMOVED lines=13> */
.L_x_37:
[----:B------:R-:W-:Y:S05]  /*1d30*/  BSYNC.RECONVERGENT B0 ;  /* 0x0000000000007941 */ /* 0x000fea0003800200 */
.L_x_36:
[----:B------:R-:W-:Y:S01]  /*1d40*/  BAR.SYNC.DEFER_BLOCKING 0x0 ;  /* 0x0000000000007b1d */ /* 0x000fe20000010000 */
[----:B------:R-:W-:-:S05]  /*1d50*/  UIADD3 UR6, UPT, UPT, UR6, -0x4, URZ ;  /* 0xfffffffc06067890 */ /* 0x000fca000fffe0ff */
[----:B------:R-:W-:Y:S07]  /*1d60*/  @!P0 BRA `(.L_x_38) ;  /* 0xffffffe800b88947 */ /* 0x000fee000383ffff */
.L_x_25:
[----:B------:R-:W2:Y:S02]  /*1d70*/  LDCU UR5, c[0x0][0x390] ;  /* 0x00007200ff0577ac */ /* 0x000ea40008000800 */
[----:B--2---:R-:W-:Y:S02]  /*1d80*/  ISETP.GE.AND P0, PT, R6, UR5, PT ;  /* 0x0000000506007c0c */ /* 0x004fe4000bf06270 */
[----:B------:R-:W-:-:S11]  /*1d90*/  ISETP.GE.AND P1, PT, R16, UR5, PT ;  /* 0x0000000510007c0c */ /* 0x000fd6000bf26270 */
[----:B0-----:R-:W0:Y:S04]  /*1da0*/  @!P0 LDS R5, [R0] ;  /* 0x0000000000058984 */ /* 0x001e280000000800 */
[----:B0-----:R0:W-:Y:S01]  /*1db0*/  @!P0 STG.E desc[UR8][R2.64], R5 ;  /* 0x0000000502008986 */ /* 0x0011e2000c101908 */
[----:B------:R-:W-:Y:S05]  /*1dc0*/  @P1 EXIT ;  /* 0x000000000000194d */ /* 0x000fea0003800000 */
[----:B0-----:R-:W0:Y:S04]  /*1dd0*/  LDS R5, [R0+0x400] ;  /* 0x0004000000057984 */ /* 0x001e280000000800 */
[----:B0-----:R-:W-:Y:S01]  /*1de0*/  STG.E desc[UR8][R2.64+0x400], R5 ;  /* 0x0004000502007986 */ /* 0x001fe2000c101908 */
[----:B------:R-:W-:Y:S05]  /*1df0*/  EXIT ;  /* 0x000000000000794d */ /* 0x000fea0003800000 */
.L_x_39:
        /* <DEDUP_REMOVED lines=16> */
.L_x_46:


//--------------------- .text._Z17circle_ifft_layerPjPKjiii --------------------------
	.section	.text._Z17circle_ifft_layerPjPKjiii,"ax",@progbits
	.align	128
        .global         _Z17circle_ifft_layerPjPKjiii
        .type           _Z17circle_ifft_layerPjPKjiii,@function
        .size           _Z17circle_ifft_layerPjPKjiii,(.L_x_47 - _Z17circle_ifft_layerPjPKjiii)
        .other          _Z17circle_ifft_layerPjPKjiii,@"STO_CUDA_ENTRY STV_DEFAULT"
_Z17circle_ifft_layerPjPKjiii:
.text._Z17circle_ifft_layerPjPKjiii:
        /* <DEDUP_REMOVED lines=10> */
[----:B------:R-:W0:Y:S01]  /*00a0*/  LDCU UR4, c[0x0][0x394] ;  /* 0x00007280ff0477ac */ /* 0x000e220008000800 */
[----:B------:R-:W-:Y:S01]  /*00b0*/  IMAD.MOV.U32 R5, RZ, RZ, 0x1 ;  /* 0x00000001ff057424 */ /* 0x000fe200078e00ff */
[----:B------:R-:W-:Y:S01]  /*00c0*/  IABS R8, R0 ;  /* 0x0000000000087213 */ /* 0x000fe20000000000 */
[----:B------:R-:W-:Y:S01]  /*00d0*/  UMOV UR5, 0x2 ;  /* 0x0000000200057882 */ /* 0x000fe20000000000 */
[----:B------:R-:W1:Y:S02]  /*00e0*/  LDCU.64 UR6, c[0x0][0x358] ;  /* 0x00006b00ff0677ac */ /* 0x000e640008000a00 */
[----:B0-----:R-:W-:Y:S01]  /*00f0*/  SHF.L.U32 R5, R5, UR4, RZ ;  /* 0x0000000405057c19 */ /* 0x001fe200080006ff */
[----:B------:R-:W-:-:S03]  /*0100*/  USHF.L.U32 UR4, UR5, UR4, URZ ;  /* 0x0000000405047299 */ /* 0x000fc600080006ff */
[-C--:B------:R-:W-:Y:S02]  /*0110*/  IABS R7, R5.reuse ;  /* 0x0000000500077213 */ /* 0x080fe40000000000 */
[----:B------:R-:W-:Y:S02]  /*0120*/  IABS R10, R5 ;  /* 0x00000005000a7213 */ /* 0x000fe40000000000 */
[----:B------:R-:W0:Y:S08]  /*0130*/  I2F.RP R4, R7 ;  /* 0x0000000700047306 */ /* 0x000e300000209400 */
[----:B0-----:R-:W0:Y:S02]  /*0140*/  MUFU.RCP R4, R4 ;  /* 0x0000000400047308 */ /* 0x001e240000001000 */
[----:B0-----:R-:W-:Y:S01]  /*0150*/  VIADD R2, R4, 0xffffffe ;  /* 0x0ffffffe04027836 */ /* 0x001fe20000000000 */
[----:B------:R-:W-:-:S05]  /*0160*/  IADD3 R4, PT, PT, RZ, -R10, RZ ;  /* 0x8000000aff047210 */ /* 0x000fca0007ffe0ff */
[----:B------:R0:W2:Y:S02]  /*0170*/  F2I.FTZ.U32.TRUNC.NTZ R3, R2 ;  /* 0x0000000200037305 */ /* 0x0000a4000021f000 */
[----:B0-----:R-:W-:Y:S01]  /*0180*/  IMAD.MOV.U32 R2, RZ, RZ, RZ ;  /* 0x000000ffff027224 */ /* 0x001fe200078e00ff */
[----:B--2---:R-:W-:-:S05]  /*0190*/  IADD3 R6, PT, PT, RZ, -R3, RZ ;  /* 0x80000003ff067210 */ /* 0x004fca0007ffe0ff */
[----:B------:R-:W-:Y:S02]  /*01a0*/  IMAD R9, R6, R7, RZ ;  /* 0x0000000706097224 */ /* 0x000fe400078e02ff */
[----:B------:R-:W-:Y:S02]  /*01b0*/  IMAD.MOV.U32 R6, RZ, RZ, R8 ;  /* 0x000000ffff067224 */ /* 0x000fe400078e0008 */
[----:B------:R-:W-:Y:S02]  /*01c0*/  IMAD.HI.U32 R3, R3, R9, R2 ;  /* 0x0000000903037227 */ /* 0x000fe400078e0002 */
[----:B------:R-:W0:Y:S04]  /*01d0*/  LDC.64 R8, c[0x0][0x388] ;  /* 0x0000e200ff087b82 */ /* 0x000e280000000a00 */
        /* <DEDUP_REMOVED lines=9> */
[----:B------:R-:W-:-:S05]  /*0270*/  @P0 VIADD R3, R3, 0x1 ;  /* 0x0000000103030836 */ /* 0x000fca0000000000 */
[----:B------:R-:W-:Y:S02]  /*0280*/  MOV R11, R3 ;  /* 0x00000003000b7202 */ /* 0x000fe40000000f00 */
[----:B------:R-:W2:Y:S03]  /*0290*/  LDC.64 R2, c[0x0][0x380] ;  /* 0x0000e000ff027b82 */ /* 0x000ea60000000a00 */
[----:B------:R-:W-:Y:S01]  /*02a0*/  @!P1 IMAD.MOV R11, RZ, RZ, -R11 ;  /* 0x000000ffff0b9224 */ /* 0x000fe200078e0a0b */
[----:B------:R-:W-:-:S04]  /*02b0*/  @!P2 LOP3.LUT R11, RZ, R5, RZ, 0x33, !PT ;  /* 0x00000005ff0ba212 */ /* 0x000fc800078e33ff */
[----:B------:R-:W-:-:S05]  /*02c0*/  IADD3 R4, PT, PT, -R11, RZ, RZ ;  /* 0x000000ff0b047210 */ /* 0x000fca0007ffe1ff */
[----:B------:R-:W-:-:S04]  /*02d0*/  IMAD R0, R5, R4, R0 ;  /* 0x0000000405007224 */ /* 0x000fc800078e0200 */
[----:B------:R-:W-:-:S04]  /*02e0*/  IMAD R7, R11, UR4, R0 ;  /* 0x000000040b077c24 */ /* 0x000fc8000f8e0200 */
[----:B--2---:R-:W-:-:S05]  /*02f0*/  IMAD.WIDE R2, R7, 0x4, R2 ;  /* 0x0000000407027825 */ /* 0x004fca00078e0202 */
[----:B-1----:R-:W2:Y:S01]  /*0300*/  LDG.E R0, desc[UR6][R2.64] ;  /* 0x0000000602007981 */ /* 0x002ea2000c1e1900 */
[----:B------:R-:W-:-:S05]  /*0310*/  IMAD.WIDE R6, R5, 0x4, R2 ;  /* 0x0000000405067825 */ /* 0x000fca00078e0202 */
[----:B------:R-:W2:Y:S01]  /*0320*/  LDG.E R13, desc[UR6][R6.64] ;  /* 0x00000006060d7981 */ /* 0x000ea2000c1e1900 */
[----:B0-----:R-:W-:-:S06]  /*0330*/  IMAD.WIDE R4, R11, 0x4, R8 ;  /* 0x000000040b047825 */ /* 0x001fcc00078e0208 */
[----:B------:R-:W3:Y:S01]  /*0340*/  LDG.E.CONSTANT R4, desc[UR6][R4.64] ;  /* 0x0000000604047981 */ /* 0x000ee2000c1e9900 */
[C---:B--2---:R-:W-:Y:S01]  /*0350*/  ISETP.GE.U32.AND P0, PT, R0.reuse, R13, PT ;  /* 0x0000000d0000720c */ /* 0x044fe20003f06070 */
[----:B------:R-:W-:-:S12]  /*0360*/  IMAD.IADD R11, R0, 0x1, R13 ;  /* 0x00000001000b7824 */ /* 0x000fd800078e020d */
[----:B------:R-:W-:-:S05]  /*0370*/  @!P0 IADD3 R0, PT, PT, R0, 0x7fffffff, RZ ;  /* 0x7fffffff00008810 */ /* 0x000fca0007ffe0ff */
[----:B------:R-:W-:-:S04]  /*0380*/  IMAD.IADD R9, R0, 0x1, -R13 ;  /* 0x0000000100097824 */ /* 0x000fc800078e0a0d */
[----:B---3--:R-:W-:-:S03]  /*0390*/  IMAD.WIDE.U32 R8, R9, R4, RZ ;  /* 0x0000000409087225 */ /* 0x008fc600078e00ff */
[C---:B------:R-:W-:Y:S02]  /*03a0*/  LOP3.LUT R0, R8.reuse, 0x7fffffff, RZ, 0xc0, !PT ;  /* 0x7fffffff08007812 */ /* 0x040fe400078ec0ff */
[----:B------:R-:W-:-:S04]  /*03b0*/  SHF.R.U64 R9, R8, 0x1f, R9 ;  /* 0x0000001f08097819 */ /* 0x000fc80000001209 */
[----:B------:R-:W-:Y:S02]  /*03c0*/  IADD3 R9, PT, PT, R0, R9, RZ ;  /* 0x0000000900097210 */ /* 0x000fe40007ffe0ff */
[----:B------:R-:W-:Y:S02]  /*03d0*/  ISETP.GT.U32.AND P0, PT, R11, 0x7ffffffe, PT ;  /* 0x7ffffffe0b00780c */ /* 0x000fe40003f04070 */
[----:B------:R-:W-:-:S11]  /*03e0*/  ISETP.GT.U32.AND P1, PT, R9, 0x7ffffffe, PT ;  /* 0x7ffffffe0900780c */ /* 0x000fd60003f24070 */
[----:B------:R-:W-:Y:S02]  /*03f0*/  @P0 VIADD R11, R11, 0x80000001 ;  /* 0x800000010b0b0836 */ /* 0x000fe40000000000 */
[----:B------:R-:W-:-:S03]  /*0400*/  @P1 IADD3 R9, PT, PT, R9, -0x7fffffff, RZ ;  /* 0x8000000109091810 */ /* 0x000fc60007ffe0ff */
[----:B------:R-:W-:Y:S04]  /*0410*/  STG.E desc[UR6][R2.64], R11 ;  /* 0x0000000b02007986 */ /* 0x000fe8000c101906 */
[----:B------:R-:W-:Y:S01]  /*0420*/  STG.E desc[UR6][R6.64], R9 ;  /* 0x0000000906007986 */ /* 0x000fe2000c101906 */
[----:B------:R-:W-:Y:S05]  /*0430*/  EXIT ;  /* 0x000000000000794d */ /* 0x000fea0003800000 */
.L_x_40:
        /* <DEDUP_REMOVED lines=12> */
.L_x_47:


//--------------------- .text._Z16circle_fft_layerPjPKjiii --------------------------
	.section	.text._Z16circle_fft_layerPjPKjiii,"ax",@progbits
	.align	128
        .global         _Z16circle_fft_layerPjPKjiii
        .type           _Z16circle_fft_layerPjPKjiii,@function
        .size           _Z16circle_fft_layerPjPKjiii,(.L_x_48 - _Z16circle_fft_layerPjPKjiii)
        .other          _Z16circle_fft_layerPjPKjiii,@"STO_CUDA_ENTRY STV_DEFAULT"
_Z16circle_fft_layerPjPKjiii:
.text._Z16circle_fft_layerPjPKjiii:
[----:B------:R-:W-:Y:S01]  /*0000*/  LDC R1, c[0x0][0x37c] ;  /* 0x0000df00ff017b82 */ /* 0x000fe20000000800 */
[----:B------:R-:W0:Y:S07]  /*0010*/  S2R R3, SR_TID.X ;  /* 0x0000000000037919 */ /* 0x000e2e0000002100 */
[----:B------:R-:W0:Y:S01]  /*0020*/  S2UR UR8, SR_CTAID.X ;  /* 0x00000000000879c3 */ /* 0x000e220000002500 */
[----:B------:R-:W1:Y:S01]  /*0030*/  LDCU.64 UR6, c[0x0][0x390] ;  /* 0x00007200ff0677ac */ /* 0x000e620008000a00 */
[----:B------:R-:W2:Y:S06]  /*0040*/  LDCU UR5, c[0x0][0x398] ;  /* 0x00007300ff0577ac */ /* 0x000eac0008000800 */
[----:B------:R-:W0:Y:S01]  /*0050*/  LDC R0, c[0x0][0x360] ;  /* 0x0000d800ff007b82 */ /* 0x000e220000000800 */
[----:B-1----:R-:W-:-:S04]  /*0060*/  ULEA.HI UR4, UR6, UR6, URZ, 0x1 ;  /* 0x0000000606047291 */ /* 0x002fc8000f8f08ff */
[----:B------:R-:W-:Y:S01]  /*0070*/  USHF.R.S32.HI UR4, URZ, 0x1, UR4 ;  /* 0x00000001ff047899 */ /* 0x000fe20008011404 */
[----:B0-----:R-:W-:-:S05]  /*0080*/  IMAD R0, R0, UR8, R3 ;  /* 0x0000000800007c24 */ /* 0x001fca000f8e0203 */
[----:B------:R-:W-:Y:S01]  /*0090*/  ISETP.GE.AND P0, PT, R0, UR4, PT ;  /* 0x0000000400007c0c */ /* 0x000fe2000bf06270 */
[----:B------:R-:W-:-:S04]  /*00a0*/  ULOP3.LUT UR4, URZ, UR7, URZ, 0x33, !UPT ;  /* 0x00000007ff047292 */ /* 0x000fc8000f8e33ff */
[----:B--2---:R-:W-:-:S08]  /*00b0*/  UIADD3 UR4, UPT, UPT, UR4, UR5, URZ ;  /* 0x0000000504047290 */ /* 0x004fd0000fffe0ff */
[----:B------:R-:W-:Y:S05]  /*00c0*/  @P0 EXIT ;  /* 0x000000000000094d */ /* 0x000fea0003800000 */
[----:B------:R-:W-:Y:S01]  /*00d0*/  IMAD.MOV.U32 R5, RZ, RZ, 0x1 ;  /* 0x00000001ff057424 */ /* 0x000fe200078e00ff */
[----:B------:R-:W-:Y:S01]  /*00e0*/  IABS R8, R0 ;  /* 0x0000000000087213 */ /* 0x000fe20000000000 */
[----:B------:R-:W-:Y:S01]  /*00f0*/  UMOV UR5, 0x2 ;  /* 0x0000000200057882 */ /* 0x000fe20000000000 */
[----:B------:R-:W0:Y:S02]  /*0100*/  LDCU.64 UR6, c[0x0][0x358] ;  /* 0x00006b00ff0677ac */ /* 0x000e240008000a00 */
[----:B------:R-:W-:Y:S01]  /*0110*/  SHF.L.U32 R5, R5, UR4, RZ ;  /* 0x0000000405057c19 */ /* 0x000fe200080006ff */
[----:B------:R-:W-:-:S03]  /*0120*/  USHF.L.U32 UR5, UR5, UR4, URZ ;  /* 0x0000000405057299 */ /* 0x000fc600080006ff */
[-C--:B------:R-:W-:Y:S02]  /*0130*/  IABS R7, R5.reuse ;  /* 0x0000000500077213 */ /* 0x080fe40000000000 */
[----:B------:R-:W-:Y:S02]  /*0140*/  IABS R10, R5 ;  /* 0x00000005000a7213 */ /* 0x000fe40000000000 */
[----:B------:R-:W1:Y:S08]  /*0150*/  I2F.RP R4, R7 ;  /* 0x0000000700047306 */ /* 0x000e700000209400 */
[----:B-1----:R-:W1:Y:S02]  /*0160*/  MUFU.RCP R4, R4 ;  /* 0x0000000400047308 */ /* 0x002e640000001000 */
[----:B-1----:R-:W-:Y:S01]  /*0170*/  VIADD R2, R4, 0xffffffe ;  /* 0x0ffffffe04027836 */ /* 0x002fe20000000000 */
[----:B------:R-:W-:-:S05]  /*0180*/  IADD3 R4, PT, PT, RZ, -R10, RZ ;  /* 0x8000000aff047210 */ /* 0x000fca0007ffe0ff */
[----:B------:R1:W2:Y:S02]  /*0190*/  F2I.FTZ.U32.TRUNC.NTZ R3, R2 ;  /* 0x0000000200037305 */ /* 0x0002a4000021f000 */
[----:B-1----:R-:W-:Y:S01]  /*01a0*/  IMAD.MOV.U32 R2, RZ, RZ, RZ ;  /* 0x000000ffff027224 */ /* 0x002fe200078e00ff */
[----:B--2---:R-:W-:-:S05]  /*01b0*/  IADD3 R6, PT, PT, RZ, -R3, RZ ;  /* 0x80000003ff067210 */ /* 0x004fca0007ffe0ff */
        /* <DEDUP_REMOVED lines=10> */
[----:B------:R-:W-:Y:S01]  /*0260*/  LOP3.LUT R2, R0, R5, RZ, 0x3c, !PT ;  /* 0x0000000500027212 */ /* 0x000fe200078e3cff */
[----:B------:R-:W1:Y:S03]  /*0270*/  LDC.64 R6, c[0x0][0x388] ;  /* 0x0000e200ff067b82 */ /* 0x000e660000000a00 */
[----:B------:R-:W-:-:S07]  /*0280*/  ISETP.GE.AND P1, PT, R2, RZ, PT ;  /* 0x000000ff0200720c */ /* 0x000fce0003f26270 */
[----:B------:R-:W-:-:S05]  /*0290*/  @P0 IADD3 R3, PT, PT, R3, 0x1, RZ ;  /* 0x0000000103030810 */ /* 0x000fca0007ffe0ff */
[----:B------:R-:W-:Y:S02]  /*02a0*/  IMAD.MOV.U32 R9, RZ, RZ, R3 ;  /* 0x000000ffff097224 */ /* 0x000fe400078e0003 */
[----:B------:R-:W2:Y:S02]  /*02b0*/  LDC.64 R2, c[0x0][0x380] ;  /* 0x0000e000ff027b82 */ /* 0x000ea40000000a00 */
[----:B------:R-:W-:Y:S01]  /*02c0*/  @!P1 IMAD.MOV R9, RZ, RZ, -R9 ;  /* 0x000000ffff099224 */ /* 0x000fe200078e0a09 */
[----:B------:R-:W-:-:S04]  /*02d0*/  @!P2 LOP3.LUT R9, RZ, R5, RZ, 0x33, !PT ;  /* 0x00000005ff09a212 */ /* 0x000fc800078e33ff */
[C---:B------:R-:W-:Y:S01]  /*02e0*/  IADD3 R4, PT, PT, -R9.reuse, RZ, RZ ;  /* 0x000000ff09047210 */ /* 0x040fe20007ffe1ff */
[----:B-1----:R-:W-:-:S04]  /*02f0*/  IMAD.WIDE R6, R9, 0x4, R6 ;  /* 0x0000000409067825 */ /* 0x002fc800078e0206 */
[----:B------:R-:W-:Y:S02]  /*0300*/  IMAD R0, R5, R4, R0 ;  /* 0x0000000405007224 */ /* 0x000fe400078e0200 */
[----:B0-----:R-:W3:Y:S02]  /*0310*/  LDG.E.CONSTANT R6, desc[UR6][R6.64] ;  /* 0x0000000606067981 */ /* 0x001ee4000c1e9900 */
[----:B------:R-:W-:-:S04]  /*0320*/  IMAD R11, R9, UR5, R0 ;  /* 0x00000005090b7c24 */ /* 0x000fc8000f8e0200 */
[----:B--2---:R-:W-:-:S05]  /*0330*/  IMAD.WIDE R2, R11, 0x4, R2 ;  /* 0x000000040b027825 */ /* 0x004fca00078e0202 */
[----:B------:R-:W2:Y:S01]  /*0340*/  LDG.E R0, desc[UR6][R2.64] ;  /* 0x0000000602007981 */ /* 0x000ea2000c1e1900 */
[----:B------:R-:W-:-:S05]  /*0350*/  IMAD.WIDE R4, R5, 0x4, R2 ;  /* 0x0000000405047825 */ /* 0x000fca00078e0202 */
[----:B------:R-:W3:Y:S02]  /*0360*/  LDG.E R9, desc[UR6][R4.64] ;  /* 0x0000000604097981 */ /* 0x000ee4000c1e1900 */
[----:B---3--:R-:W-:-:S03]  /*0370*/  IMAD.WIDE.U32 R8, R9, R6, RZ ;  /* 0x0000000609087225 */ /* 0x008fc600078e00ff */
[C---:B------:R-:W-:Y:S02]  /*0380*/  LOP3.LUT R10, R8.reuse, 0x7fffffff, RZ, 0xc0, !PT ;  /* 0x7fffffff080a7812 */ /* 0x040fe400078ec0ff */
[----:B------:R-:W-:-:S05]  /*0390*/  SHF.R.U64 R9, R8, 0x1f, R9 ;  /* 0x0000001f08097819 */ /* 0x000fca0000001209 */
[----:B------:R-:W-:-:S05]  /*03a0*/  IMAD.IADD R9, R10, 0x1, R9 ;  /* 0x000000010a097824 */ /* 0x000fca00078e0209 */
[----:B------:R-:W-:-:S13]  /*03b0*/  ISETP.GT.U32.AND P0, PT, R9, 0x7ffffffe, PT ;  /* 0x7ffffffe0900780c */ /* 0x000fda0003f04070 */
[----:B------:R-:W-:-:S05]  /*03c0*/  @P0 IADD3 R9, PT, PT, R9, -0x7fffffff, RZ ;  /* 0x8000000109090810 */ /* 0x000fca0007ffe0ff */
        /* <DEDUP_REMOVED lines=10> */
.L_x_41:
        /* <DEDUP_REMOVED lines=9> */
.L_x_48:


//--------------------- .nv.shared.reserved.0     --------------------------
	.section	.nv.shared.reserved.0,"aw",@nobits
	.weak		__nv_reservedSMEM_offset_0_alias
	.size		__nv_reservedSMEM_offset_0_alias, 0, 64
	.other		__nv_reservedSMEM_offset_0_alias,@"STO_CUDA_RESERVED_SHARED STV_DEFAULT"
__nv_reservedSMEM_offset_0_alias:
	.zero		0
	.zero		64


//--------------------- .nv.shared._Z16circle_fft_blockPjPKjiiii --------------------------
	.section	.nv.shared._Z16circle_fft_blockPjPKjiiii,"aw",@nobits
	.sectionflags	@""
	.align	4
.nv.shared._Z16circle_fft_blockPjPKjiiii:
	.zero		3072


//--------------------- .nv.constant0.compute_twiddles --------------------------
	.section	.nv.constant0.compute_twiddles,"a",@progbits
	.sectionflags	@""
	.align	4
.nv.constant0.compute_twiddles:
	.zero		920


//--------------------- .nv.constant0.circle_ifft_complete --------------------------
	.section	.nv.constant0.circle_ifft_complete,"a",@progbits
	.sectionflags	@""
	.align	4
.nv.constant0.circle_ifft_complete:
	.zero		920


//--------------------- .nv.constant0.circle_fft_complete --------------------------
	.section	.nv.constant0.circle_fft_complete,"a",@progbits
	.sectionflags	@""
	.align	4
.nv.constant0.circle_fft_complete:
	.zero		920


//--------------------- .nv.constant0._Z19bit_reverse_permutePjii --------------------------
	.section	.nv.constant0._Z19bit_reverse_permutePjii,"a",@progbits
	.sectionflags	@""
	.align	4
.nv.constant0._Z19bit_reverse_permutePjii:
	.zero		912


//--------------------- .nv.constant0._Z16circle_fft_blockPjPKjiiii --------------------------
	.section	.nv.constant0._Z16circle_fft_blockPjPKjiiii,"a",@progbits
	.sectionflags	@""
	.align	4
.nv.constant0._Z16circle_fft_blockPjPKjiiii:
	.zero		928


//--------------------- .nv.constant0._Z17circle_ifft_layerPjPKjiii --------------------------
	.section	.nv.constant0._Z17circle_ifft_layerPjPKjiii,"a",@progbits
	.sectionflags	@""
	.align	4
.nv.constant0._Z17circle_ifft_layerPjPKjiii:
	.zero		924


//--------------------- .nv.constant0._Z16circle_fft_layerPjPKjiii --------------------------
	.section	.nv.constant0._Z16circle_fft_layerPjPKjiii,"a",@progbits
	.sectionflags	@""
	.align	4
.nv.constant0._Z16circle_fft_layerPjPKjiii:
	.zero		924


//--------------------- SYMBOLS --------------------------

	.type		.nv.reservedSmem.offset0,@object
	.size		.nv.reservedSmem.offset0,0x4
	.type		.nv.reservedSmem.cap,@object
	.size		.nv.reservedSmem.cap,0x4
